//
// Generated by NVIDIA NVVM Compiler
//
// Compiler Build ID: CL-36424714
// Cuda compilation tools, release 13.0, V13.0.88
// Based on NVVM 20.0.0
//

.version 9.0
.target sm_100
.address_size 64

	// .globl	_Z21solveJacobiRichardsonPfS_S_S_S_S_i
.global .align 4 .u32 reachedErrorTolerance;

.visible .entry _Z21solveJacobiRichardsonPfS_S_S_S_S_i(
	.param .u64 .ptr .align 1 _Z21solveJacobiRichardsonPfS_S_S_S_S_i_param_0,
	.param .u64 .ptr .align 1 _Z21solveJacobiRichardsonPfS_S_S_S_S_i_param_1,
	.param .u64 .ptr .align 1 _Z21solveJacobiRichardsonPfS_S_S_S_S_i_param_2,
	.param .u64 .ptr .align 1 _Z21solveJacobiRichardsonPfS_S_S_S_S_i_param_3,
	.param .u64 .ptr .align 1 _Z21solveJacobiRichardsonPfS_S_S_S_S_i_param_4,
	.param .u64 .ptr .align 1 _Z21solveJacobiRichardsonPfS_S_S_S_S_i_param_5,
	.param .u32 _Z21solveJacobiRichardsonPfS_S_S_S_S_i_param_6
)
{
	.reg .pred 	%p<113>;
	.reg .b32 	%r<156>;
	.reg .b32 	%f<363>;
	.reg .b64 	%rd<167>;
	.reg .b64 	%fd<2>;

	ld.param.u64 	%rd27, [_Z21solveJacobiRichardsonPfS_S_S_S_S_i_param_0];
	ld.param.u64 	%rd28, [_Z21solveJacobiRichardsonPfS_S_S_S_S_i_param_1];
	ld.param.u64 	%rd29, [_Z21solveJacobiRichardsonPfS_S_S_S_S_i_param_2];
	ld.param.u64 	%rd30, [_Z21solveJacobiRichardsonPfS_S_S_S_S_i_param_3];
	ld.param.u64 	%rd31, [_Z21solveJacobiRichardsonPfS_S_S_S_S_i_param_4];
	ld.param.u64 	%rd32, [_Z21solveJacobiRichardsonPfS_S_S_S_S_i_param_5];
	ld.param.u32 	%r55, [_Z21solveJacobiRichardsonPfS_S_S_S_S_i_param_6];
	cvta.to.global.u64 	%rd1, %rd27;
	cvta.to.global.u64 	%rd2, %rd28;
	cvta.to.global.u64 	%rd3, %rd29;
	cvta.to.global.u64 	%rd4, %rd30;
	cvta.to.global.u64 	%rd5, %rd32;
	cvta.to.global.u64 	%rd6, %rd31;
	mov.u32 	%r1, %tid.x;
	setp.ge.s32 	%p1, %r1, %r55;
	@%p1 bra 	$L__BB0_76;
	setp.ne.s32 	%p2, %r1, 0;
	@%p2 bra 	$L__BB0_18;
	add.s32 	%r2, %r55, -1;
	and.b32  	%r3, %r55, 7;
	add.s32 	%r4, %r3, -1;
	and.b32  	%r5, %r55, 3;
	and.b32  	%r6, %r55, 2147483640;
	and.b32  	%r7, %r55, 1;
	mov.b32 	%r137, 0;
$L__BB0_3:
	setp.lt.u32 	%p3, %r2, 7;
	mul.lo.s32 	%r9, %r137, %r55;
	add.s32 	%r58, %r9, %r137;
	mul.wide.u32 	%rd33, %r58, 4;
	add.s64 	%rd7, %rd1, %rd33;
	add.s64 	%rd8, %rd3, %rd33;
	mov.b32 	%r140, 0;
	@%p3 bra 	$L__BB0_100;
	mov.b32 	%r138, 0;
$L__BB0_5:
	.pragma "nounroll";
	setp.ne.s32 	%p4, %r137, %r138;
	@%p4 bra 	$L__BB0_77;
	mov.b32 	%r61, 0;
	st.global.u32 	[%rd8], %r61;
	bra.uni 	$L__BB0_78;
$L__BB0_7:
	setp.lt.u32 	%p26, %r2, 7;
	mov.b32 	%r144, 0;
	@%p26 bra 	$L__BB0_10;
	mov.b32 	%r142, 0;
$L__BB0_9:
	.pragma "nounroll";
	cvt.u64.u32 	%rd60, %r142;
	mul.wide.u32 	%rd61, %r142, 4;
	add.s64 	%rd62, %rd2, %rd61;
	ld.global.f32 	%f96, [%rd62];
	mul.lo.s32 	%r92, %r142, %r55;
	add.s32 	%r93, %r92, %r142;
	mul.wide.u32 	%rd63, %r93, 4;
	add.s64 	%rd64, %rd1, %rd63;
	ld.global.f32 	%f97, [%rd64];
	div.rn.f32 	%f98, %f96, %f97;
	add.s64 	%rd65, %rd4, %rd61;
	st.global.f32 	[%rd65], %f98;
	add.s64 	%rd66, %rd6, %rd61;
	st.global.f32 	[%rd66], %f98;
	ld.global.f32 	%f99, [%rd62+4];
	add.s32 	%r94, %r92, %r55;
	cvt.u64.u32 	%rd67, %r94;
	add.s64 	%rd68, %rd67, %rd60;
	shl.b64 	%rd69, %rd68, 2;
	add.s64 	%rd70, %rd1, %rd69;
	ld.global.f32 	%f100, [%rd70+4];
	div.rn.f32 	%f101, %f99, %f100;
	st.global.f32 	[%rd65+4], %f101;
	st.global.f32 	[%rd66+4], %f101;
	ld.global.f32 	%f102, [%rd62+8];
	add.s32 	%r95, %r94, %r55;
	cvt.u64.u32 	%rd71, %r95;
	add.s64 	%rd72, %rd71, %rd60;
	shl.b64 	%rd73, %rd72, 2;
	add.s64 	%rd74, %rd1, %rd73;
	ld.global.f32 	%f103, [%rd74+8];
	div.rn.f32 	%f104, %f102, %f103;
	st.global.f32 	[%rd65+8], %f104;
	st.global.f32 	[%rd66+8], %f104;
	ld.global.f32 	%f105, [%rd62+12];
	add.s32 	%r96, %r95, %r55;
	cvt.u64.u32 	%rd75, %r96;
	add.s64 	%rd76, %rd75, %rd60;
	shl.b64 	%rd77, %rd76, 2;
	add.s64 	%rd78, %rd1, %rd77;
	ld.global.f32 	%f106, [%rd78+12];
	div.rn.f32 	%f107, %f105, %f106;
	st.global.f32 	[%rd65+12], %f107;
	st.global.f32 	[%rd66+12], %f107;
	ld.global.f32 	%f108, [%rd62+16];
	add.s32 	%r97, %r96, %r55;
	cvt.u64.u32 	%rd79, %r97;
	add.s64 	%rd80, %rd79, %rd60;
	shl.b64 	%rd81, %rd80, 2;
	add.s64 	%rd82, %rd1, %rd81;
	ld.global.f32 	%f109, [%rd82+16];
	div.rn.f32 	%f110, %f108, %f109;
	st.global.f32 	[%rd65+16], %f110;
	st.global.f32 	[%rd66+16], %f110;
	ld.global.f32 	%f111, [%rd62+20];
	add.s32 	%r98, %r97, %r55;
	cvt.u64.u32 	%rd83, %r98;
	add.s64 	%rd84, %rd83, %rd60;
	shl.b64 	%rd85, %rd84, 2;
	add.s64 	%rd86, %rd1, %rd85;
	ld.global.f32 	%f112, [%rd86+20];
	div.rn.f32 	%f113, %f111, %f112;
	st.global.f32 	[%rd65+20], %f113;
	st.global.f32 	[%rd66+20], %f113;
	ld.global.f32 	%f114, [%rd62+24];
	add.s32 	%r99, %r98, %r55;
	cvt.u64.u32 	%rd87, %r99;
	add.s64 	%rd88, %rd87, %rd60;
	shl.b64 	%rd89, %rd88, 2;
	add.s64 	%rd90, %rd1, %rd89;
	ld.global.f32 	%f115, [%rd90+24];
	div.rn.f32 	%f116, %f114, %f115;
	st.global.f32 	[%rd65+24], %f116;
	st.global.f32 	[%rd66+24], %f116;
	ld.global.f32 	%f117, [%rd62+28];
	add.s32 	%r100, %r99, %r55;
	cvt.u64.u32 	%rd91, %r100;
	add.s64 	%rd92, %rd91, %rd60;
	shl.b64 	%rd93, %rd92, 2;
	add.s64 	%rd94, %rd1, %rd93;
	ld.global.f32 	%f118, [%rd94+28];
	div.rn.f32 	%f119, %f117, %f118;
	st.global.f32 	[%rd65+28], %f119;
	st.global.f32 	[%rd66+28], %f119;
	add.s32 	%r142, %r142, 8;
	setp.ne.s32 	%p27, %r142, %r6;
	mov.u32 	%r144, %r6;
	@%p27 bra 	$L__BB0_9;
$L__BB0_10:
	setp.eq.s32 	%p28, %r3, 0;
	@%p28 bra 	$L__BB0_18;
	setp.lt.u32 	%p29, %r3, 4;
	@%p29 bra 	$L__BB0_13;
	cvt.u64.u32 	%rd95, %r144;
	mul.wide.u32 	%rd96, %r144, 4;
	add.s64 	%rd97, %rd2, %rd96;
	ld.global.f32 	%f120, [%rd97];
	mul.lo.s32 	%r101, %r144, %r55;
	add.s32 	%r102, %r101, %r144;
	mul.wide.u32 	%rd98, %r102, 4;
	add.s64 	%rd99, %rd1, %rd98;
	ld.global.f32 	%f121, [%rd99];
	div.rn.f32 	%f122, %f120, %f121;
	add.s64 	%rd100, %rd4, %rd96;
	st.global.f32 	[%rd100], %f122;
	add.s64 	%rd101, %rd6, %rd96;
	st.global.f32 	[%rd101], %f122;
	ld.global.f32 	%f123, [%rd97+4];
	add.s32 	%r103, %r101, %r55;
	cvt.u64.u32 	%rd102, %r103;
	add.s64 	%rd103, %rd102, %rd95;
	shl.b64 	%rd104, %rd103, 2;
	add.s64 	%rd105, %rd1, %rd104;
	ld.global.f32 	%f124, [%rd105+4];
	div.rn.f32 	%f125, %f123, %f124;
	st.global.f32 	[%rd100+4], %f125;
	st.global.f32 	[%rd101+4], %f125;
	ld.global.f32 	%f126, [%rd97+8];
	add.s32 	%r104, %r103, %r55;
	cvt.u64.u32 	%rd106, %r104;
	add.s64 	%rd107, %rd106, %rd95;
	shl.b64 	%rd108, %rd107, 2;
	add.s64 	%rd109, %rd1, %rd108;
	ld.global.f32 	%f127, [%rd109+8];
	div.rn.f32 	%f128, %f126, %f127;
	st.global.f32 	[%rd100+8], %f128;
	st.global.f32 	[%rd101+8], %f128;
	ld.global.f32 	%f129, [%rd97+12];
	add.s32 	%r105, %r104, %r55;
	cvt.u64.u32 	%rd110, %r105;
	add.s64 	%rd111, %rd110, %rd95;
	shl.b64 	%rd112, %rd111, 2;
	add.s64 	%rd113, %rd1, %rd112;
	ld.global.f32 	%f130, [%rd113+12];
	div.rn.f32 	%f131, %f129, %f130;
	st.global.f32 	[%rd100+12], %f131;
	st.global.f32 	[%rd101+12], %f131;
	add.s32 	%r144, %r144, 4;
$L__BB0_13:
	setp.eq.s32 	%p30, %r5, 0;
	@%p30 bra 	$L__BB0_18;
	setp.eq.s32 	%p31, %r5, 1;
	@%p31 bra 	$L__BB0_16;
	cvt.u64.u32 	%rd114, %r144;
	mul.wide.u32 	%rd115, %r144, 4;
	add.s64 	%rd116, %rd2, %rd115;
	ld.global.f32 	%f132, [%rd116];
	mul.lo.s32 	%r106, %r144, %r55;
	add.s32 	%r107, %r106, %r144;
	mul.wide.u32 	%rd117, %r107, 4;
	add.s64 	%rd118, %rd1, %rd117;
	ld.global.f32 	%f133, [%rd118];
	div.rn.f32 	%f134, %f132, %f133;
	add.s64 	%rd119, %rd4, %rd115;
	st.global.f32 	[%rd119], %f134;
	add.s64 	%rd120, %rd6, %rd115;
	st.global.f32 	[%rd120], %f134;
	ld.global.f32 	%f135, [%rd116+4];
	add.s32 	%r108, %r106, %r55;
	cvt.u64.u32 	%rd121, %r108;
	add.s64 	%rd122, %rd121, %rd114;
	shl.b64 	%rd123, %rd122, 2;
	add.s64 	%rd124, %rd1, %rd123;
	ld.global.f32 	%f136, [%rd124+4];
	div.rn.f32 	%f137, %f135, %f136;
	st.global.f32 	[%rd119+4], %f137;
	st.global.f32 	[%rd120+4], %f137;
	add.s32 	%r144, %r144, 2;
$L__BB0_16:
	setp.eq.s32 	%p32, %r7, 0;
	@%p32 bra 	$L__BB0_18;
	mul.wide.u32 	%rd125, %r144, 4;
	add.s64 	%rd126, %rd2, %rd125;
	ld.global.f32 	%f138, [%rd126];
	mad.lo.s32 	%r109, %r144, %r55, %r144;
	mul.wide.u32 	%rd127, %r109, 4;
	add.s64 	%rd128, %rd1, %rd127;
	ld.global.f32 	%f139, [%rd128];
	div.rn.f32 	%f140, %f138, %f139;
	add.s64 	%rd129, %rd4, %rd125;
	st.global.f32 	[%rd129], %f140;
	add.s64 	%rd130, %rd6, %rd125;
	st.global.f32 	[%rd130], %f140;
$L__BB0_18:
	mul.wide.u32 	%rd131, %r1, 4;
	add.s64 	%rd13, %rd6, %rd131;
	mul.lo.s32 	%r25, %r55, %r1;
	add.s64 	%rd14, %rd4, %rd131;
	add.s32 	%r26, %r55, -1;
	and.b32  	%r27, %r55, 7;
	and.b32  	%r28, %r55, 3;
	add.s32 	%r29, %r55, -2;
	add.s32 	%r110, %r55, 7;
	and.b32  	%r111, %r110, 7;
	add.s32 	%r30, %r111, -1;
	add.s32 	%r112, %r55, 3;
	and.b32  	%r31, %r112, 3;
	and.b32  	%r32, %r55, 2147483640;
	and.b32  	%r33, %r55, 1;
	and.b32  	%r34, %r110, 3;
	and.b32  	%r35, %r112, 1;
	cvt.u64.u32 	%rd15, %r25;
	mul.wide.u32 	%rd132, %r25, 4;
	add.s64 	%rd133, %rd132, %rd3;
	add.s64 	%rd16, %rd133, 16;
$L__BB0_19:
	setp.lt.s32 	%p33, %r55, 1;
	ld.global.f32 	%f142, [%rd13];
	mul.wide.u32 	%rd134, %r1, 4;
	add.s64 	%rd135, %rd5, %rd134;
	st.global.f32 	[%rd135], %f142;
	mov.f32 	%f334, 0f00000000;
	@%p33 bra 	$L__BB0_60;
	setp.lt.u32 	%p34, %r26, 7;
	mov.b32 	%r150, 0;
	mov.f32 	%f334, 0f00000000;
	@%p34 bra 	$L__BB0_39;
	neg.s32 	%r147, %r1;
	add.s64 	%rd166, %rd5, 16;
	mov.b32 	%r148, 0;
	mov.f32 	%f334, 0f00000000;
	mov.u64 	%rd165, %rd16;
	mov.u32 	%r146, %r25;
$L__BB0_22:
	.pragma "nounroll";
	setp.eq.s32 	%p35, %r147, 0;
	@%p35 bra 	$L__BB0_24;
	mul.wide.u32 	%rd136, %r146, 4;
	add.s64 	%rd137, %rd3, %rd136;
	ld.global.f32 	%f146, [%rd137];
	ld.global.f32 	%f147, [%rd166+-16];
	mul.f32 	%f148, %f146, %f147;
	sub.f32 	%f334, %f334, %f148;
$L__BB0_24:
	add.s32 	%r115, %r148, 1;
	setp.eq.s32 	%p36, %r1, %r115;
	@%p36 bra 	$L__BB0_26;
	ld.global.f32 	%f149, [%rd165+-12];
	ld.global.f32 	%f150, [%rd166+-12];
	mul.f32 	%f151, %f149, %f150;
	sub.f32 	%f334, %f334, %f151;
$L__BB0_26:
	add.s32 	%r116, %r148, 2;
	setp.eq.s32 	%p37, %r1, %r116;
	@%p37 bra 	$L__BB0_28;
	ld.global.f32 	%f152, [%rd165+-8];
	ld.global.f32 	%f153, [%rd166+-8];
	mul.f32 	%f154, %f152, %f153;
	sub.f32 	%f334, %f334, %f154;
$L__BB0_28:
	add.s32 	%r117, %r148, 3;
	setp.eq.s32 	%p38, %r1, %r117;
	@%p38 bra 	$L__BB0_30;
	ld.global.f32 	%f155, [%rd165+-4];
	ld.global.f32 	%f156, [%rd166+-4];
	mul.f32 	%f157, %f155, %f156;
	sub.f32 	%f334, %f334, %f157;
$L__BB0_30:
	add.s32 	%r118, %r148, 4;
	setp.eq.s32 	%p39, %r1, %r118;
	@%p39 bra 	$L__BB0_32;
	ld.global.f32 	%f158, [%rd165];
	ld.global.f32 	%f159, [%rd166];
	mul.f32 	%f160, %f158, %f159;
	sub.f32 	%f334, %f334, %f160;
$L__BB0_32:
	add.s32 	%r119, %r148, 5;
	setp.eq.s32 	%p40, %r1, %r119;
	@%p40 bra 	$L__BB0_34;
	ld.global.f32 	%f161, [%rd165+4];
	ld.global.f32 	%f162, [%rd166+4];
	mul.f32 	%f163, %f161, %f162;
	sub.f32 	%f334, %f334, %f163;
$L__BB0_34:
	add.s32 	%r120, %r148, 6;
	setp.eq.s32 	%p41, %r1, %r120;
	@%p41 bra 	$L__BB0_36;
	ld.global.f32 	%f164, [%rd165+8];
	ld.global.f32 	%f165, [%rd166+8];
	mul.f32 	%f166, %f164, %f165;
	sub.f32 	%f334, %f334, %f166;
$L__BB0_36:
	add.s32 	%r121, %r148, 7;
	setp.eq.s32 	%p42, %r1, %r121;
	@%p42 bra 	$L__BB0_38;
	ld.global.f32 	%f167, [%rd165+12];
	ld.global.f32 	%f168, [%rd166+12];
	mul.f32 	%f169, %f167, %f168;
	sub.f32 	%f334, %f334, %f169;
$L__BB0_38:
	add.s32 	%r148, %r148, 8;
	add.s32 	%r147, %r147, 8;
	add.s32 	%r146, %r146, 8;
	add.s64 	%rd166, %rd166, 32;
	add.s64 	%rd165, %rd165, 32;
	setp.ne.s32 	%p43, %r148, %r32;
	mov.u32 	%r150, %r32;
	@%p43 bra 	$L__BB0_22;
$L__BB0_39:
	setp.eq.s32 	%p44, %r27, 0;
	@%p44 bra 	$L__BB0_60;
	add.s32 	%r122, %r27, -1;
	setp.lt.u32 	%p45, %r122, 3;
	@%p45 bra 	$L__BB0_50;
	setp.eq.s32 	%p46, %r1, %r150;
	cvt.u64.u32 	%rd22, %r150;
	mul.wide.u32 	%rd138, %r150, 4;
	add.s64 	%rd23, %rd5, %rd138;
	@%p46 bra 	$L__BB0_43;
	add.s32 	%r123, %r150, %r25;
	mul.wide.u32 	%rd139, %r123, 4;
	add.s64 	%rd140, %rd3, %rd139;
	ld.global.f32 	%f171, [%rd140];
	ld.global.f32 	%f172, [%rd23];
	mul.f32 	%f173, %f171, %f172;
	sub.f32 	%f334, %f334, %f173;
$L__BB0_43:
	add.s32 	%r124, %r150, 1;
	setp.eq.s32 	%p47, %r1, %r124;
	add.s64 	%rd141, %rd22, %rd15;
	shl.b64 	%rd142, %rd141, 2;
	add.s64 	%rd24, %rd3, %rd142;
	@%p47 bra 	$L__BB0_45;
	ld.global.f32 	%f174, [%rd24+4];
	ld.global.f32 	%f175, [%rd23+4];
	mul.f32 	%f176, %f174, %f175;
	sub.f32 	%f334, %f334, %f176;
$L__BB0_45:
	add.s32 	%r125, %r150, 2;
	setp.eq.s32 	%p48, %r1, %r125;
	@%p48 bra 	$L__BB0_47;
	ld.global.f32 	%f177, [%rd24+8];
	ld.global.f32 	%f178, [%rd23+8];
	mul.f32 	%f179, %f177, %f178;
	sub.f32 	%f334, %f334, %f179;
$L__BB0_47:
	add.s32 	%r126, %r150, 3;
	setp.eq.s32 	%p49, %r1, %r126;
	@%p49 bra 	$L__BB0_49;
	ld.global.f32 	%f180, [%rd24+12];
	ld.global.f32 	%f181, [%rd23+12];
	mul.f32 	%f182, %f180, %f181;
	sub.f32 	%f334, %f334, %f182;
$L__BB0_49:
	add.s32 	%r150, %r150, 4;
$L__BB0_50:
	setp.eq.s32 	%p50, %r28, 0;
	@%p50 bra 	$L__BB0_60;
	setp.eq.s32 	%p51, %r28, 1;
	@%p51 bra 	$L__BB0_57;
	setp.eq.s32 	%p52, %r1, %r150;
	cvt.u64.u32 	%rd25, %r150;
	mul.wide.u32 	%rd143, %r150, 4;
	add.s64 	%rd26, %rd5, %rd143;
	@%p52 bra 	$L__BB0_54;
	add.s32 	%r127, %r150, %r25;
	mul.wide.u32 	%rd144, %r127, 4;
	add.s64 	%rd145, %rd3, %rd144;
	ld.global.f32 	%f184, [%rd145];
	ld.global.f32 	%f185, [%rd26];
	mul.f32 	%f186, %f184, %f185;
	sub.f32 	%f334, %f334, %f186;
$L__BB0_54:
	add.s32 	%r128, %r150, 1;
	setp.eq.s32 	%p53, %r1, %r128;
	@%p53 bra 	$L__BB0_56;
	add.s64 	%rd146, %rd25, %rd15;
	shl.b64 	%rd147, %rd146, 2;
	add.s64 	%rd148, %rd3, %rd147;
	ld.global.f32 	%f187, [%rd148+4];
	ld.global.f32 	%f188, [%rd26+4];
	mul.f32 	%f189, %f187, %f188;
	sub.f32 	%f334, %f334, %f189;
$L__BB0_56:
	add.s32 	%r150, %r150, 2;
$L__BB0_57:
	setp.eq.s32 	%p54, %r33, 0;
	@%p54 bra 	$L__BB0_60;
	setp.eq.s32 	%p55, %r1, %r150;
	@%p55 bra 	$L__BB0_60;
	add.s32 	%r129, %r150, %r25;
	mul.wide.u32 	%rd149, %r129, 4;
	add.s64 	%rd150, %rd3, %rd149;
	ld.global.f32 	%f190, [%rd150];
	mul.wide.u32 	%rd151, %r150, 4;
	add.s64 	%rd152, %rd5, %rd151;
	ld.global.f32 	%f191, [%rd152];
	mul.f32 	%f192, %f190, %f191;
	sub.f32 	%f334, %f334, %f192;
$L__BB0_60:
	setp.ne.s32 	%p56, %r1, 0;
	ld.global.f32 	%f193, [%rd14];
	add.f32 	%f194, %f334, %f193;
	st.global.f32 	[%rd13], %f194;
	bar.sync 	0;
	@%p56 bra 	$L__BB0_75;
	setp.lt.s32 	%p57, %r55, 2;
	ld.global.f32 	%f195, [%rd6];
	ld.global.f32 	%f196, [%rd5];
	sub.f32 	%f197, %f195, %f196;
	setp.lt.f32 	%p58, %f197, 0f00000000;
	neg.f32 	%f198, %f197;
	selp.f32 	%f362, %f198, %f197, %p58;
	@%p57 bra 	$L__BB0_73;
	setp.lt.u32 	%p59, %r29, 7;
	mov.b32 	%r154, 1;
	@%p59 bra 	$L__BB0_65;
	mov.b32 	%r152, 1;
$L__BB0_64:
	.pragma "nounroll";
	mul.wide.u32 	%rd153, %r152, 4;
	add.s64 	%rd154, %rd6, %rd153;
	ld.global.f32 	%f200, [%rd154];
	add.s64 	%rd155, %rd5, %rd153;
	ld.global.f32 	%f201, [%rd155];
	sub.f32 	%f202, %f200, %f201;
	setp.lt.f32 	%p60, %f202, 0f00000000;
	neg.f32 	%f203, %f202;
	selp.f32 	%f204, %f203, %f202, %p60;
	setp.lt.f32 	%p61, %f200, 0f00000000;
	neg.f32 	%f205, %f200;
	selp.f32 	%f206, %f205, %f200, %p61;
	div.rn.f32 	%f207, %f204, %f206;
	setp.gt.f32 	%p62, %f207, %f362;
	selp.f32 	%f208, %f207, %f362, %p62;
	ld.global.f32 	%f209, [%rd154+4];
	ld.global.f32 	%f210, [%rd155+4];
	sub.f32 	%f211, %f209, %f210;
	setp.lt.f32 	%p63, %f211, 0f00000000;
	neg.f32 	%f212, %f211;
	selp.f32 	%f213, %f212, %f211, %p63;
	setp.lt.f32 	%p64, %f209, 0f00000000;
	neg.f32 	%f214, %f209;
	selp.f32 	%f215, %f214, %f209, %p64;
	div.rn.f32 	%f216, %f213, %f215;
	setp.gt.f32 	%p65, %f216, %f208;
	selp.f32 	%f217, %f216, %f208, %p65;
	ld.global.f32 	%f218, [%rd154+8];
	ld.global.f32 	%f219, [%rd155+8];
	sub.f32 	%f220, %f218, %f219;
	setp.lt.f32 	%p66, %f220, 0f00000000;
	neg.f32 	%f221, %f220;
	selp.f32 	%f222, %f221, %f220, %p66;
	setp.lt.f32 	%p67, %f218, 0f00000000;
	neg.f32 	%f223, %f218;
	selp.f32 	%f224, %f223, %f218, %p67;
	div.rn.f32 	%f225, %f222, %f224;
	setp.gt.f32 	%p68, %f225, %f217;
	selp.f32 	%f226, %f225, %f217, %p68;
	ld.global.f32 	%f227, [%rd154+12];
	ld.global.f32 	%f228, [%rd155+12];
	sub.f32 	%f229, %f227, %f228;
	setp.lt.f32 	%p69, %f229, 0f00000000;
	neg.f32 	%f230, %f229;
	selp.f32 	%f231, %f230, %f229, %p69;
	setp.lt.f32 	%p70, %f227, 0f00000000;
	neg.f32 	%f232, %f227;
	selp.f32 	%f233, %f232, %f227, %p70;
	div.rn.f32 	%f234, %f231, %f233;
	setp.gt.f32 	%p71, %f234, %f226;
	selp.f32 	%f235, %f234, %f226, %p71;
	ld.global.f32 	%f236, [%rd154+16];
	ld.global.f32 	%f237, [%rd155+16];
	sub.f32 	%f238, %f236, %f237;
	setp.lt.f32 	%p72, %f238, 0f00000000;
	neg.f32 	%f239, %f238;
	selp.f32 	%f240, %f239, %f238, %p72;
	setp.lt.f32 	%p73, %f236, 0f00000000;
	neg.f32 	%f241, %f236;
	selp.f32 	%f242, %f241, %f236, %p73;
	div.rn.f32 	%f243, %f240, %f242;
	setp.gt.f32 	%p74, %f243, %f235;
	selp.f32 	%f244, %f243, %f235, %p74;
	ld.global.f32 	%f245, [%rd154+20];
	ld.global.f32 	%f246, [%rd155+20];
	sub.f32 	%f247, %f245, %f246;
	setp.lt.f32 	%p75, %f247, 0f00000000;
	neg.f32 	%f248, %f247;
	selp.f32 	%f249, %f248, %f247, %p75;
	setp.lt.f32 	%p76, %f245, 0f00000000;
	neg.f32 	%f250, %f245;
	selp.f32 	%f251, %f250, %f245, %p76;
	div.rn.f32 	%f252, %f249, %f251;
	setp.gt.f32 	%p77, %f252, %f244;
	selp.f32 	%f253, %f252, %f244, %p77;
	ld.global.f32 	%f254, [%rd154+24];
	ld.global.f32 	%f255, [%rd155+24];
	sub.f32 	%f256, %f254, %f255;
	setp.lt.f32 	%p78, %f256, 0f00000000;
	neg.f32 	%f257, %f256;
	selp.f32 	%f258, %f257, %f256, %p78;
	setp.lt.f32 	%p79, %f254, 0f00000000;
	neg.f32 	%f259, %f254;
	selp.f32 	%f260, %f259, %f254, %p79;
	div.rn.f32 	%f261, %f258, %f260;
	setp.gt.f32 	%p80, %f261, %f253;
	selp.f32 	%f262, %f261, %f253, %p80;
	ld.global.f32 	%f263, [%rd154+28];
	ld.global.f32 	%f264, [%rd155+28];
	sub.f32 	%f265, %f263, %f264;
	setp.lt.f32 	%p81, %f265, 0f00000000;
	neg.f32 	%f266, %f265;
	selp.f32 	%f267, %f266, %f265, %p81;
	setp.lt.f32 	%p82, %f263, 0f00000000;
	neg.f32 	%f268, %f263;
	selp.f32 	%f269, %f268, %f263, %p82;
	div.rn.f32 	%f270, %f267, %f269;
	setp.gt.f32 	%p83, %f270, %f262;
	selp.f32 	%f362, %f270, %f262, %p83;
	add.s32 	%r154, %r152, 8;
	add.s32 	%r132, %r152, 7;
	and.b32  	%r133, %r26, -8;
	setp.ne.s32 	%p84, %r132, %r133;
	mov.u32 	%r152, %r154;
	@%p84 bra 	$L__BB0_64;
$L__BB0_65:
	and.b32  	%r134, %r26, 7;
	setp.eq.s32 	%p85, %r134, 0;
	@%p85 bra 	$L__BB0_73;
	setp.lt.u32 	%p86, %r30, 3;
	@%p86 bra 	$L__BB0_68;
	mul.wide.u32 	%rd156, %r154, 4;
	add.s64 	%rd157, %rd6, %rd156;
	ld.global.f32 	%f272, [%rd157];
	add.s64 	%rd158, %rd5, %rd156;
	ld.global.f32 	%f273, [%rd158];
	sub.f32 	%f274, %f272, %f273;
	setp.lt.f32 	%p87, %f274, 0f00000000;
	neg.f32 	%f275, %f274;
	selp.f32 	%f276, %f275, %f274, %p87;
	setp.lt.f32 	%p88, %f272, 0f00000000;
	neg.f32 	%f277, %f272;
	selp.f32 	%f278, %f277, %f272, %p88;
	div.rn.f32 	%f279, %f276, %f278;
	setp.gt.f32 	%p89, %f279, %f362;
	selp.f32 	%f280, %f279, %f362, %p89;
	ld.global.f32 	%f281, [%rd157+4];
	ld.global.f32 	%f282, [%rd158+4];
	sub.f32 	%f283, %f281, %f282;
	setp.lt.f32 	%p90, %f283, 0f00000000;
	neg.f32 	%f284, %f283;
	selp.f32 	%f285, %f284, %f283, %p90;
	setp.lt.f32 	%p91, %f281, 0f00000000;
	neg.f32 	%f286, %f281;
	selp.f32 	%f287, %f286, %f281, %p91;
	div.rn.f32 	%f288, %f285, %f287;
	setp.gt.f32 	%p92, %f288, %f280;
	selp.f32 	%f289, %f288, %f280, %p92;
	ld.global.f32 	%f290, [%rd157+8];
	ld.global.f32 	%f291, [%rd158+8];
	sub.f32 	%f292, %f290, %f291;
	setp.lt.f32 	%p93, %f292, 0f00000000;
	neg.f32 	%f293, %f292;
	selp.f32 	%f294, %f293, %f292, %p93;
	setp.lt.f32 	%p94, %f290, 0f00000000;
	neg.f32 	%f295, %f290;
	selp.f32 	%f296, %f295, %f290, %p94;
	div.rn.f32 	%f297, %f294, %f296;
	setp.gt.f32 	%p95, %f297, %f289;
	selp.f32 	%f298, %f297, %f289, %p95;
	ld.global.f32 	%f299, [%rd157+12];
	ld.global.f32 	%f300, [%rd158+12];
	sub.f32 	%f301, %f299, %f300;
	setp.lt.f32 	%p96, %f301, 0f00000000;
	neg.f32 	%f302, %f301;
	selp.f32 	%f303, %f302, %f301, %p96;
	setp.lt.f32 	%p97, %f299, 0f00000000;
	neg.f32 	%f304, %f299;
	selp.f32 	%f305, %f304, %f299, %p97;
	div.rn.f32 	%f306, %f303, %f305;
	setp.gt.f32 	%p98, %f306, %f298;
	selp.f32 	%f362, %f306, %f298, %p98;
	add.s32 	%r154, %r154, 4;
$L__BB0_68:
	setp.eq.s32 	%p99, %r34, 0;
	@%p99 bra 	$L__BB0_73;
	setp.eq.s32 	%p100, %r31, 1;
	@%p100 bra 	$L__BB0_71;
	mul.wide.u32 	%rd159, %r154, 4;
	add.s64 	%rd160, %rd6, %rd159;
	ld.global.f32 	%f308, [%rd160];
	add.s64 	%rd161, %rd5, %rd159;
	ld.global.f32 	%f309, [%rd161];
	sub.f32 	%f310, %f308, %f309;
	setp.lt.f32 	%p101, %f310, 0f00000000;
	neg.f32 	%f311, %f310;
	selp.f32 	%f312, %f311, %f310, %p101;
	setp.lt.f32 	%p102, %f308, 0f00000000;
	neg.f32 	%f313, %f308;
	selp.f32 	%f314, %f313, %f308, %p102;
	div.rn.f32 	%f315, %f312, %f314;
	setp.gt.f32 	%p103, %f315, %f362;
	selp.f32 	%f316, %f315, %f362, %p103;
	ld.global.f32 	%f317, [%rd160+4];
	ld.global.f32 	%f318, [%rd161+4];
	sub.f32 	%f319, %f317, %f318;
	setp.lt.f32 	%p104, %f319, 0f00000000;
	neg.f32 	%f320, %f319;
	selp.f32 	%f321, %f320, %f319, %p104;
	setp.lt.f32 	%p105, %f317, 0f00000000;
	neg.f32 	%f322, %f317;
	selp.f32 	%f323, %f322, %f317, %p105;
	div.rn.f32 	%f324, %f321, %f323;
	setp.gt.f32 	%p106, %f324, %f316;
	selp.f32 	%f362, %f324, %f316, %p106;
	add.s32 	%r154, %r154, 2;
$L__BB0_71:
	setp.eq.s32 	%p107, %r35, 0;
	@%p107 bra 	$L__BB0_73;
	mul.wide.u32 	%rd162, %r154, 4;
	add.s64 	%rd163, %rd6, %rd162;
	ld.global.f32 	%f325, [%rd163];
	add.s64 	%rd164, %rd5, %rd162;
	ld.global.f32 	%f326, [%rd164];
	sub.f32 	%f327, %f325, %f326;
	setp.lt.f32 	%p108, %f327, 0f00000000;
	neg.f32 	%f328, %f327;
	selp.f32 	%f329, %f328, %f327, %p108;
	setp.lt.f32 	%p109, %f325, 0f00000000;
	neg.f32 	%f330, %f325;
	selp.f32 	%f331, %f330, %f325, %p109;
	div.rn.f32 	%f332, %f329, %f331;
	setp.gt.f32 	%p110, %f332, %f362;
	selp.f32 	%f362, %f332, %f362, %p110;
$L__BB0_73:
	cvt.f64.f32 	%fd1, %f362;
	setp.geu.f64 	%p111, %fd1, 0d3F1A36E2EB1C432D;
	@%p111 bra 	$L__BB0_75;
	mov.b32 	%r135, 1;
	st.global.u32 	[reachedErrorTolerance], %r135;
$L__BB0_75:
	ld.global.u32 	%r136, [reachedErrorTolerance];
	setp.eq.s32 	%p112, %r136, 0;
	@%p112 bra 	$L__BB0_19;
$L__BB0_76:
	ret;
$L__BB0_77:
	add.s32 	%r60, %r138, %r9;
	mul.wide.u32 	%rd34, %r60, 4;
	add.s64 	%rd35, %rd1, %rd34;
	ld.global.f32 	%f51, [%rd35];
	ld.global.f32 	%f52, [%rd7];
	div.rn.f32 	%f53, %f51, %f52;
	add.s64 	%rd36, %rd3, %rd34;
	st.global.f32 	[%rd36], %f53;
$L__BB0_78:
	add.s32 	%r62, %r138, 1;
	setp.eq.s32 	%p5, %r137, %r62;
	cvt.u64.u32 	%rd37, %r9;
	cvt.u64.u32 	%rd38, %r138;
	add.s64 	%rd39, %rd38, %rd37;
	shl.b64 	%rd40, %rd39, 2;
	add.s64 	%rd9, %rd3, %rd40;
	add.s64 	%rd10, %rd1, %rd40;
	@%p5 bra 	$L__BB0_80;
	ld.global.f32 	%f54, [%rd10+4];
	ld.global.f32 	%f55, [%rd7];
	div.rn.f32 	%f56, %f54, %f55;
	st.global.f32 	[%rd9+4], %f56;
	bra.uni 	$L__BB0_81;
$L__BB0_80:
	mov.b32 	%r63, 0;
	st.global.u32 	[%rd8], %r63;
$L__BB0_81:
	add.s32 	%r64, %r138, 2;
	setp.eq.s32 	%p6, %r137, %r64;
	@%p6 bra 	$L__BB0_83;
	ld.global.f32 	%f57, [%rd10+8];
	ld.global.f32 	%f58, [%rd7];
	div.rn.f32 	%f59, %f57, %f58;
	st.global.f32 	[%rd9+8], %f59;
	bra.uni 	$L__BB0_84;
$L__BB0_83:
	mov.b32 	%r65, 0;
	st.global.u32 	[%rd8], %r65;
$L__BB0_84:
	add.s32 	%r66, %r138, 3;
	setp.eq.s32 	%p7, %r137, %r66;
	@%p7 bra 	$L__BB0_86;
	ld.global.f32 	%f60, [%rd10+12];
	ld.global.f32 	%f61, [%rd7];
	div.rn.f32 	%f62, %f60, %f61;
	st.global.f32 	[%rd9+12], %f62;
	bra.uni 	$L__BB0_87;
$L__BB0_86:
	mov.b32 	%r67, 0;
	st.global.u32 	[%rd8], %r67;
$L__BB0_87:
	add.s32 	%r68, %r138, 4;
	setp.eq.s32 	%p8, %r137, %r68;
	@%p8 bra 	$L__BB0_89;
	ld.global.f32 	%f63, [%rd10+16];
	ld.global.f32 	%f64, [%rd7];
	div.rn.f32 	%f65, %f63, %f64;
	st.global.f32 	[%rd9+16], %f65;
	bra.uni 	$L__BB0_90;
$L__BB0_89:
	mov.b32 	%r69, 0;
	st.global.u32 	[%rd8], %r69;
$L__BB0_90:
	add.s32 	%r70, %r138, 5;
	setp.eq.s32 	%p9, %r137, %r70;
	@%p9 bra 	$L__BB0_92;
	ld.global.f32 	%f66, [%rd10+20];
	ld.global.f32 	%f67, [%rd7];
	div.rn.f32 	%f68, %f66, %f67;
	st.global.f32 	[%rd9+20], %f68;
	bra.uni 	$L__BB0_93;
$L__BB0_92:
	mov.b32 	%r71, 0;
	st.global.u32 	[%rd8], %r71;
$L__BB0_93:
	add.s32 	%r72, %r138, 6;
	setp.eq.s32 	%p10, %r137, %r72;
	@%p10 bra 	$L__BB0_95;
	ld.global.f32 	%f69, [%rd10+24];
	ld.global.f32 	%f70, [%rd7];
	div.rn.f32 	%f71, %f69, %f70;
	st.global.f32 	[%rd9+24], %f71;
	bra.uni 	$L__BB0_96;
$L__BB0_95:
	mov.b32 	%r73, 0;
	st.global.u32 	[%rd8], %r73;
$L__BB0_96:
	add.s32 	%r74, %r138, 7;
	setp.eq.s32 	%p11, %r137, %r74;
	@%p11 bra 	$L__BB0_98;
	ld.global.f32 	%f72, [%rd10+28];
	ld.global.f32 	%f73, [%rd7];
	div.rn.f32 	%f74, %f72, %f73;
	st.global.f32 	[%rd9+28], %f74;
	bra.uni 	$L__BB0_99;
$L__BB0_98:
	mov.b32 	%r75, 0;
	st.global.u32 	[%rd8], %r75;
$L__BB0_99:
	add.s32 	%r138, %r138, 8;
	setp.ne.s32 	%p12, %r138, %r6;
	mov.u32 	%r140, %r6;
	@%p12 bra 	$L__BB0_5;
$L__BB0_100:
	setp.eq.s32 	%p13, %r3, 0;
	@%p13 bra 	$L__BB0_128;
	setp.lt.u32 	%p14, %r4, 3;
	@%p14 bra 	$L__BB0_115;
	setp.eq.s32 	%p15, %r137, %r140;
	@%p15 bra 	$L__BB0_104;
	add.s32 	%r76, %r140, %r9;
	mul.wide.u32 	%rd41, %r76, 4;
	add.s64 	%rd42, %rd1, %rd41;
	ld.global.f32 	%f75, [%rd42];
	ld.global.f32 	%f76, [%rd7];
	div.rn.f32 	%f77, %f75, %f76;
	add.s64 	%rd43, %rd3, %rd41;
	st.global.f32 	[%rd43], %f77;
	bra.uni 	$L__BB0_105;
$L__BB0_104:
	mov.b32 	%r77, 0;
	st.global.u32 	[%rd8], %r77;
$L__BB0_105:
	add.s32 	%r78, %r140, 1;
	setp.eq.s32 	%p16, %r137, %r78;
	cvt.u64.u32 	%rd44, %r9;
	cvt.u64.u32 	%rd45, %r140;
	add.s64 	%rd46, %rd45, %rd44;
	shl.b64 	%rd47, %rd46, 2;
	add.s64 	%rd11, %rd3, %rd47;
	add.s64 	%rd12, %rd1, %rd47;
	@%p16 bra 	$L__BB0_107;
	ld.global.f32 	%f78, [%rd12+4];
	ld.global.f32 	%f79, [%rd7];
	div.rn.f32 	%f80, %f78, %f79;
	st.global.f32 	[%rd11+4], %f80;
	bra.uni 	$L__BB0_108;
$L__BB0_107:
	mov.b32 	%r79, 0;
	st.global.u32 	[%rd8], %r79;
$L__BB0_108:
	add.s32 	%r80, %r140, 2;
	setp.eq.s32 	%p17, %r137, %r80;
	@%p17 bra 	$L__BB0_110;
	ld.global.f32 	%f81, [%rd12+8];
	ld.global.f32 	%f82, [%rd7];
	div.rn.f32 	%f83, %f81, %f82;
	st.global.f32 	[%rd11+8], %f83;
	bra.uni 	$L__BB0_111;
$L__BB0_110:
	mov.b32 	%r81, 0;
	st.global.u32 	[%rd8], %r81;
$L__BB0_111:
	add.s32 	%r82, %r140, 3;
	setp.eq.s32 	%p18, %r137, %r82;
	@%p18 bra 	$L__BB0_113;
	ld.global.f32 	%f84, [%rd12+12];
	ld.global.f32 	%f85, [%rd7];
	div.rn.f32 	%f86, %f84, %f85;
	st.global.f32 	[%rd11+12], %f86;
	bra.uni 	$L__BB0_114;
$L__BB0_113:
	mov.b32 	%r83, 0;
	st.global.u32 	[%rd8], %r83;
$L__BB0_114:
	add.s32 	%r140, %r140, 4;
$L__BB0_115:
	setp.eq.s32 	%p19, %r5, 0;
	@%p19 bra 	$L__BB0_128;
	setp.eq.s32 	%p20, %r5, 1;
	@%p20 bra 	$L__BB0_124;
	setp.eq.s32 	%p21, %r137, %r140;
	@%p21 bra 	$L__BB0_119;
	add.s32 	%r84, %r140, %r9;
	mul.wide.u32 	%rd48, %r84, 4;
	add.s64 	%rd49, %rd1, %rd48;
	ld.global.f32 	%f87, [%rd49];
	ld.global.f32 	%f88, [%rd7];
	div.rn.f32 	%f89, %f87, %f88;
	add.s64 	%rd50, %rd3, %rd48;
	st.global.f32 	[%rd50], %f89;
	bra.uni 	$L__BB0_120;
$L__BB0_119:
	mov.b32 	%r85, 0;
	st.global.u32 	[%rd8], %r85;
$L__BB0_120:
	add.s32 	%r86, %r140, 1;
	setp.eq.s32 	%p22, %r137, %r86;
	@%p22 bra 	$L__BB0_122;
	cvt.u64.u32 	%rd51, %r9;
	cvt.u64.u32 	%rd52, %r140;
	add.s64 	%rd53, %rd52, %rd51;
	shl.b64 	%rd54, %rd53, 2;
	add.s64 	%rd55, %rd1, %rd54;
	ld.global.f32 	%f90, [%rd55+4];
	ld.global.f32 	%f91, [%rd7];
	div.rn.f32 	%f92, %f90, %f91;
	add.s64 	%rd56, %rd3, %rd54;
	st.global.f32 	[%rd56+4], %f92;
	bra.uni 	$L__BB0_123;
$L__BB0_122:
	mov.b32 	%r87, 0;
	st.global.u32 	[%rd8], %r87;
$L__BB0_123:
	add.s32 	%r140, %r140, 2;
$L__BB0_124:
	setp.eq.s32 	%p23, %r7, 0;
	@%p23 bra 	$L__BB0_128;
	setp.eq.s32 	%p24, %r137, %r140;
	@%p24 bra 	$L__BB0_127;
	add.s32 	%r88, %r140, %r9;
	mul.wide.u32 	%rd57, %r88, 4;
	add.s64 	%rd58, %rd1, %rd57;
	ld.global.f32 	%f93, [%rd58];
	ld.global.f32 	%f94, [%rd7];
	div.rn.f32 	%f95, %f93, %f94;
	add.s64 	%rd59, %rd3, %rd57;
	st.global.f32 	[%rd59], %f95;
	bra.uni 	$L__BB0_128;
$L__BB0_127:
	mov.b32 	%r89, 0;
	st.global.u32 	[%rd8], %r89;
$L__BB0_128:
	add.s32 	%r137, %r137, 1;
	setp.eq.s32 	%p25, %r137, %r55;
	@%p25 bra 	$L__BB0_7;
	bra.uni 	$L__BB0_3;

}


// ===== COMPILED SASS (sm_100) =====

	.target	sm_100

	.elftype	@"ET_EXEC"


//--------------------- .note.nv.tkinfo           --------------------------
	.section	.note.nv.tkinfo,"",@"SHT_NOTE"
	.sectionflags	@"SHF_NOTE_NV_TKINFO"
	.tkinfo
        /*0018*/ 	.word	0x00000002
        /*0030*/ 	.string	""
        /*0030*/ 	.string	"ptxas"
        /*0030*/ 	.string	"Cuda compilation tools, release 13.0, V13.0.88"
        /*0030*/ 	.string	"Build cuda_13.0.r13.0/compiler.36424714_0"
        /*0030*/ 	.string	"-arch sm_100 -m 64 "



//--------------------- .note.nv.cuinfo           --------------------------
	.section	.note.nv.cuinfo,"",@"SHT_NOTE"
	.sectionflags	@"SHF_NOTE_NV_CUINFO"
        /*0018*/ 	.short	0x0002
        /*001a*/ 	.short	0x0064
        /*001c*/ 	.short	0x0082
	.zero		2


//--------------------- .nv.info                  --------------------------
	.section	.nv.info,"",@"SHT_CUDA_INFO"
	.align	4


	//----- nvinfo : EIATTR_REGCOUNT
	.align		4
        /*0000*/ 	.byte	0x04, 0x2f
        /*0002*/ 	.short	(.L_2 - .L_1)
	.align		4
.L_1:
        /*0004*/ 	.word	index@(_Z21solveJacobiRichardsonPfS_S_S_S_S_i)
        /*0008*/ 	.word	0x00000026


	//----- nvinfo : EIATTR_FRAME_SIZE
	.align		4
.L_2:
        /*000c*/ 	.byte	0x04, 0x11
        /*000e*/ 	.short	(.L_4 - .L_3)
	.align		4
.L_3:
        /*0010*/ 	.word	index@($__internal_0_$__cuda_sm3x_div_rn_noftz_f32_slowpath)
        /*0014*/ 	.word	0x00000000


	//----- nvinfo : EIATTR_FRAME_SIZE
	.align		4
.L_4:
        /*0018*/ 	.byte	0x04, 0x11
        /*001a*/ 	.short	(.L_6 - .L_5)
	.align		4
.L_5:
        /*001c*/ 	.word	index@(_Z21solveJacobiRichardsonPfS_S_S_S_S_i)
        /*0020*/ 	.word	0x00000000


	//----- nvinfo : EIATTR_MIN_STACK_SIZE
	.align		4
.L_6:
        /*0024*/ 	.byte	0x04, 0x12
        /*0026*/ 	.short	(.L_8 - .L_7)
	.align		4
.L_7:
        /*0028*/ 	.word	index@(_Z21solveJacobiRichardsonPfS_S_S_S_S_i)
        /*002c*/ 	.word	0x00000000
.L_8:


//--------------------- .nv.compat                --------------------------
	.section	.nv.compat,"",@"SHT_CUDA_COMPAT_INFO"
	.align	4
        /*0000*/ 	.byte	0x02, 0x09, 0x00, 0x00, 0x02, 0x02, 0x01, 0x00, 0x02, 0x05, 0x05, 0x00, 0x03, 0x07, 0x01, 0x01
        /*0010*/ 	.byte	0x02, 0x03, 0x00, 0x00, 0x02, 0x06, 0x01, 0x00, 0x04, 0x0b, 0x08, 0x00, 0x01, 0x00, 0x00, 0x00
        /*0020*/ 	.byte	0x00, 0x00, 0x00, 0x00


//--------------------- .nv.info._Z21solveJacobiRichardsonPfS_S_S_S_S_i --------------------------
	.section	.nv.info._Z21solveJacobiRichardsonPfS_S_S_S_S_i,"",@"SHT_CUDA_INFO"
	.sectionflags	@""
	.align	4


	//----- nvinfo : EIATTR_CUDA_API_VERSION
	.align		4
        /*0000*/ 	.byte	0x04, 0x37
        /*0002*/ 	.short	(.L_10 - .L_9)
.L_9:
        /*0004*/ 	.word	0x00000082


	//----- nvinfo : EIATTR_KPARAM_INFO
	.align		4
.L_10:
        /*0008*/ 	.byte	0x04, 0x17
        /*000a*/ 	.short	(.L_12 - .L_11)
.L_11:
        /*000c*/ 	.word	0x00000000
        /*0010*/ 	.short	0x0006
        /*0012*/ 	.short	0x0030
        /*0014*/ 	.byte	0x00, 0xf0, 0x11, 0x00


	//----- nvinfo : EIATTR_KPARAM_INFO
	.align		4
.L_12:
        /*0018*/ 	.byte	0x04, 0x17
        /*001a*/ 	.short	(.L_14 - .L_13)
.L_13:
        /*001c*/ 	.word	0x00000000
        /*0020*/ 	.short	0x0005
        /*0022*/ 	.short	0x0028
        /*0024*/ 	.byte	0x00, 0xf5, 0x21, 0x00


	//----- nvinfo : EIATTR_KPARAM_INFO
	.align		4
.L_14:
        /*0028*/ 	.byte	0x04, 0x17
        /*002a*/ 	.short	(.L_16 - .L_15)
.L_15:
        /*002c*/ 	.word	0x00000000
        /*0030*/ 	.short	0x0004
        /*0032*/ 	.short	0x0020
        /*0034*/ 	.byte	0x00, 0xf5, 0x21, 0x00


	//----- nvinfo : EIATTR_KPARAM_INFO
	.align		4
.L_16:
        /*0038*/ 	.byte	0x04, 0x17
        /*003a*/ 	.short	(.L_18 - .L_17)
.L_17:
        /*003c*/ 	.word	0x00000000
        /*0040*/ 	.short	0x0003
        /*0042*/ 	.short	0x0018
        /*0044*/ 	.byte	0x00, 0xf5, 0x21, 0x00


	//----- nvinfo : EIATTR_KPARAM_INFO
	.align		4
.L_18:
        /*0048*/ 	.byte	0x04, 0x17
        /*004a*/ 	.short	(.L_20 - .L_19)
.L_19:
        /*004c*/ 	.word	0x00000000
        /*0050*/ 	.short	0x0002
        /*0052*/ 	.short	0x0010
        /*0054*/ 	.byte	0x00, 0xf5, 0x21, 0x00


	//----- nvinfo : EIATTR_KPARAM_INFO
	.align		4
.L_20:
        /*0058*/ 	.byte	0x04, 0x17
        /*005a*/ 	.short	(.L_22 - .L_21)
.L_21:
        /*005c*/ 	.word	0x00000000
        /*0060*/ 	.short	0x0001
        /*0062*/ 	.short	0x0008
        /*0064*/ 	.byte	0x00, 0xf5, 0x21, 0x00


	//----- nvinfo : EIATTR_KPARAM_INFO
	.align		4
.L_22:
        /*0068*/ 	.byte	0x04, 0x17
        /*006a*/ 	.short	(.L_24 - .L_23)
.L_23:
        /*006c*/ 	.word	0x00000000
        /*0070*/ 	.short	0x0000
        /*0072*/ 	.short	0x0000
        /*0074*/ 	.byte	0x00, 0xf5, 0x21, 0x00


	//----- nvinfo : EIATTR_SPARSE_MMA_MASK
	.align		4
.L_24:
        /*0078*/ 	.byte	0x03, 0x50
        /*007a*/ 	.short	0x0000


	//----- nvinfo : EIATTR_MAXREG_COUNT
	.align		4
        /*007c*/ 	.byte	0x03, 0x1b
        /*007e*/ 	.short	0x00ff


	//----- nvinfo : EIATTR_NUM_BARRIERS
	.align		4
        /*0080*/ 	.byte	0x02, 0x4c
        /*0082*/ 	.byte	0x01
	.zero		1


	//----- nvinfo : EIATTR_MERCURY_ISA_VERSION
	.align		4
        /*0084*/ 	.byte	0x03, 0x5f
        /*0086*/ 	.short	0x0101


	//----- nvinfo : EIATTR_VRC_CTA_INIT_COUNT
	.align		4
        /*0088*/ 	.byte	0x02, 0x4a
	.zero		1
	.zero		1


	//----- nvinfo : EIATTR_EXIT_INSTR_OFFSETS
	.align		4
        /*008c*/ 	.byte	0x04, 0x1c
        /*008e*/ 	.short	(.L_26 - .L_25)


	//   ....[0]....
.L_25:
        /*0090*/ 	.word	0x00000040


	//   ....[1]....
        /*0094*/ 	.word	0x00004fe0


	//----- nvinfo : EIATTR_CRS_STACK_SIZE
	.align		4
.L_26:
        /*0098*/ 	.byte	0x04, 0x1e
        /*009a*/ 	.short	(.L_28 - .L_27)
.L_27:
        /*009c*/ 	.word	0x00000000


	//----- nvinfo : EIATTR_CBANK_PARAM_SIZE
	.align		4
.L_28:
        /*00a0*/ 	.byte	0x03, 0x19
        /*00a2*/ 	.short	0x0034


	//----- nvinfo : EIATTR_PARAM_CBANK
	.align		4
        /*00a4*/ 	.byte	0x04, 0x0a
        /*00a6*/ 	.short	(.L_30 - .L_29)
	.align		4
.L_29:
        /*00a8*/ 	.word	index@(.nv.constant0._Z21solveJacobiRichardsonPfS_S_S_S_S_i)
        /*00ac*/ 	.short	0x0380
        /*00ae*/ 	.short	0x0034


	//----- nvinfo : EIATTR_SW_WAR
	.align		4
.L_30:
        /*00b0*/ 	.byte	0x04, 0x36
        /*00b2*/ 	.short	(.L_32 - .L_31)
.L_31:
        /*00b4*/ 	.word	0x00000008
.L_32:


//--------------------- .nv.callgraph             --------------------------
	.section	.nv.callgraph,"",@"SHT_CUDA_CALLGRAPH"
	.align	4
	.sectionentsize	8
	.align		4
        /*0000*/ 	.word	0x00000000
	.align		4
        /*0004*/ 	.word	0xffffffff
	.align		4
        /*0008*/ 	.word	0x00000000
	.align		4
        /*000c*/ 	.word	0xfffffffe
	.align		4
        /*0010*/ 	.word	0x00000000
	.align		4
        /*0014*/ 	.word	0xfffffffd
	.align		4
        /*0018*/ 	.word	0x00000000
	.align		4
        /*001c*/ 	.word	0xfffffffc


//--------------------- .nv.constant4             --------------------------
	.section	.nv.constant4,"a",@progbits
	.align	8
	.align		8
.nv.constant4:
        /*0000*/ 	.dword	reachedErrorTolerance


//--------------------- .text._Z21solveJacobiRichardsonPfS_S_S_S_S_i --------------------------
	.section	.text._Z21solveJacobiRichardsonPfS_S_S_S_S_i,"ax",@progbits
	.align	128
        .global         _Z21solveJacobiRichardsonPfS_S_S_S_S_i
        .type           _Z21solveJacobiRichardsonPfS_S_S_S_S_i,@function
        .size           _Z21solveJacobiRichardsonPfS_S_S_S_S_i,(.L_x_111 - _Z21solveJacobiRichardsonPfS_S_S_S_S_i)
        .other          _Z21solveJacobiRichardsonPfS_S_S_S_S_i,@"STO_CUDA_ENTRY STV_DEFAULT"
_Z21solveJacobiRichardsonPfS_S_S_S_S_i:
.text._Z21solveJacobiRichardsonPfS_S_S_S_S_i:
[----:B------:R-:W-:Y:S01]  /*0000*/  LDC R1, c[0x0][0x37c] ;  /* 0x0000df00ff017b82 */ /* 0x000fe20000000800 */
[----:B------:R-:W0:Y:S07]  /*0010*/  S2R R4, SR_TID.X ;  /* 0x0000000000047919 */ /* 0x000e2e0000002100 */
[----:B------:R-:W0:Y:S02]  /*0020*/  LDC R3, c[0x0][0x3b0] ;  /* 0x0000ec00ff037b82 */ /* 0x000e240000000800 */
[----:B0-----:R-:W-:-:S13]  /*0030*/  ISETP.GE.AND P0, PT, R4, R3, PT ;  /* 0x000000030400720c */ /* 0x001fda0003f06270 */
[----:B------:R-:W-:Y:S05]  /*0040*/  @P0 EXIT ;  /* 0x000000000000094d */ /* 0x000fea0003800000 */
[----:B------:R-:W-:Y:S01]  /*0050*/  ISETP.NE.AND P0, PT, R4, RZ, PT ;  /* 0x000000ff0400720c */ /* 0x000fe20003f05270 */
[----:B------:R-:W0:Y:S01]  /*0060*/  LDCU.64 UR10, c[0x0][0x358] ;  /* 0x00006b00ff0a77ac */ /* 0x000e220008000a00 */
[----:B------:R-:W-:Y:S01]  /*0070*/  BSSY.RECONVERGENT B0, `(.L_x_0) ;  /* 0x00002de000007945 */ /* 0x000fe20003800200 */
[----:B------:R-:W1:Y:S01]  /*0080*/  LDCU.64 UR6, c[0x0][0x380] ;  /* 0x00007000ff0677ac */ /* 0x000e620008000a00 */
[----:B------:R-:W2:Y:S09]  /*0090*/  LDCU.64 UR4, c[0x0][0x390] ;  /* 0x00007200ff0477ac */ /* 0x000eb20008000a00 */
[----:B------:R-:W-:Y:S05]  /*00a0*/  @P0 BRA `(.L_x_1) ;  /* 0x0000002c00680947 */ /* 0x000fea0003800000 */
[C---:B------:R-:W-:Y:S01]  /*00b0*/  LOP3.LUT R5, R3.reuse, 0x7, RZ, 0xc0, !PT ;  /* 0x0000000703057812 */ /* 0x040fe200078ec0ff */
[----:B------:R-:W-:Y:S01]  /*00c0*/  IMAD.MOV.U32 R12, RZ, RZ, RZ ;  /* 0x000000ffff0c7224 */ /* 0x000fe200078e00ff */
[C---:B------:R-:W-:Y:S02]  /*00d0*/  IADD3 R16, PT, PT, R3.reuse, -0x1, RZ ;  /* 0xffffffff03107810 */ /* 0x040fe40007ffe0ff */
[C---:B------:R-:W-:Y:S02]  /*00e0*/  LOP3.LUT R6, R3.reuse, 0x3, RZ, 0xc0, !PT ;  /* 0x0000000303067812 */ /* 0x040fe400078ec0ff */
[C---:B------:R-:W-:Y:S02]  /*00f0*/  LOP3.LUT R7, R3.reuse, 0x7ffffff8, RZ, 0xc0, !PT ;  /* 0x7ffffff803077812 */ /* 0x040fe400078ec0ff */
[----:B------:R-:W-:Y:S02]  /*0100*/  LOP3.LUT R8, R3, 0x1, RZ, 0xc0, !PT ;  /* 0x0000000103087812 */ /* 0x000fe400078ec0ff */
[----:B------:R-:W-:-:S07]  /*0110*/  IADD3 R14, PT, PT, R5, -0x1, RZ ;  /* 0xffffffff050e7810 */ /* 0x000fce0007ffe0ff */
.L_x_50:
[----:B---3--:R-:W3:Y:S01]  /*0120*/  LDCU UR8, c[0x0][0x3b0] ;  /* 0x00007600ff0877ac */ /* 0x008ee20008000800 */
[----:B----4-:R-:W4:Y:S01]  /*0130*/  LDC.64 R24, c[0x0][0x380] ;  /* 0x0000e000ff187b82 */ /* 0x010f220000000a00 */
[----:B------:R-:W-:Y:S01]  /*0140*/  ISETP.GE.U32.AND P0, PT, R16, 0x7, PT ;  /* 0x000000071000780c */ /* 0x000fe20003f06070 */
[----:B------:R-:W-:-:S06]  /*0150*/  HFMA2 R17, -RZ, RZ, 0, 0 ;  /* 0x00000000ff117431 */ /* 0x000fcc00000001ff */
[----:B0-2---:R-:W5:Y:S01]  /*0160*/  LDC.64 R22, c[0x0][0x390] ;  /* 0x0000e400ff167b82 */ /* 0x005f620000000a00 */
[----:B---3--:R-:W-:-:S04]  /*0170*/  IMAD R10, R12, UR8, RZ ;  /* 0x000000080c0a7c24 */ /* 0x008fc8000f8e02ff */
[----:B------:R-:W-:-:S04]  /*0180*/  IMAD.IADD R3, R10, 0x1, R12 ;  /* 0x000000010a037824 */ /* 0x000fc800078e020c */
[----:B----4-:R-:W-:-:S04]  /*0190*/  IMAD.WIDE.U32 R24, R3, 0x4, R24 ;  /* 0x0000000403187825 */ /* 0x010fc800078e0018 */
[----:B-----5:R-:W-:Y:S01]  /*01a0*/  IMAD.WIDE.U32 R22, R3, 0x4, R22 ;  /* 0x0000000403167825 */ /* 0x020fe200078e0016 */
[----:B-1----:R-:W-:Y:S06]  /*01b0*/  @!P0 BRA `(.L_x_2) ;  /* 0x0000000800a08947 */ /* 0x002fec0003800000 */
[----:B------:R-:W3:Y:S01]  /*01c0*/  LDC.64 R18, c[0x0][0x390] ;  /* 0x0000e400ff127b82 */ /* 0x000ee20000000a00 */
[----:B------:R-:W-:-:S07]  /*01d0*/  IMAD.MOV.U32 R15, RZ, RZ, RZ ;  /* 0x000000ffff0f7224 */ /* 0x000fce00078e00ff */
[----:B------:R-:W4:Y:S02]  /*01e0*/  LDC.64 R20, c[0x0][0x380] ;  /* 0x0000e000ff147b82 */ /* 0x000f240000000a00 */
.L_x_26:
[----:B------:R-:W-:-:S13]  /*01f0*/  ISETP.NE.AND P0, PT, R12, R15, PT ;  /* 0x0000000f0c00720c */ /* 0x000fda0003f05270 */
[----:B0-----:R0:W-:Y:S01]  /*0200*/  @!P0 STG.E desc[UR10][R22.64], RZ ;  /* 0x000000ff16008986 */ /* 0x0011e2000c10190a */
[----:B-123--:R-:W-:Y:S05]  /*0210*/  @!P0 BRA `(.L_x_3) ;  /* 0x0000000000448947 */ /* 0x00efea0003800000 */
[----:B------:R-:W5:Y:S01]  /*0220*/  LDG.E R26, desc[UR10][R24.64] ;  /* 0x0000000a181a7981 */ /* 0x000f62000c1e1900 */
[----:B------:R-:W-:-:S05]  /*0230*/  IADD3 R9, PT, PT, R10, R15, RZ ;  /* 0x0000000f0a097210 */ /* 0x000fca0007ffe0ff */
[----:B----4-:R-:W-:-:S06]  /*0240*/  IMAD.WIDE.U32 R2, R9, 0x4, R20 ;  /* 0x0000000409027825 */ /* 0x010fcc00078e0014 */
[----:B------:R-:W4:Y:S01]  /*0250*/  LDG.E R3, desc[UR10][R2.64] ;  /* 0x0000000a02037981 */ /* 0x000f22000c1e1900 */
[----:B-----5:R-:W5:Y:S08]  /*0260*/  MUFU.RCP R0, R26 ;  /* 0x0000001a00007308 */ /* 0x020f700000001000 */
[----:B----4-:R-:W4:Y:S01]  /*0270*/  FCHK P0, R3, R26 ;  /* 0x0000001a03007302 */ /* 0x010f220000000000 */
[----:B-----5:R-:W-:-:S04]  /*0280*/  FFMA R11, -R26, R0, 1 ;  /* 0x3f8000001a0b7423 */ /* 0x020fc80000000100 */
[----:B------:R-:W-:-:S04]  /*0290*/  FFMA R0, R0, R11, R0 ;  /* 0x0000000b00007223 */ /* 0x000fc80000000000 */
[----:B------:R-:W-:-:S04]  /*02a0*/  FFMA R11, R3, R0, RZ ;  /* 0x00000000030b7223 */ /* 0x000fc800000000ff */
[----:B------:R-:W-:-:S04]  /*02b0*/  FFMA R13, -R26, R11, R3 ;  /* 0x0000000b1a0d7223 */ /* 0x000fc80000000103 */
[----:B------:R-:W-:Y:S01]  /*02c0*/  FFMA R0, R0, R13, R11 ;  /* 0x0000000d00007223 */ /* 0x000fe2000000000b */
[----:B----4-:R-:W-:Y:S06]  /*02d0*/  @!P0 BRA `(.L_x_4) ;  /* 0x00000000000c8947 */ /* 0x010fec0003800000 */
[----:B------:R-:W-:Y:S01]  /*02e0*/  IMAD.MOV.U32 R0, RZ, RZ, R26 ;  /* 0x000000ffff007224 */ /* 0x000fe200078e001a */
[----:B------:R-:W-:-:S07]  /*02f0*/  MOV R2, 0x310 ;  /* 0x0000031000027802 */ /* 0x000fce0000000f00 */
[----:B0123--:R-:W-:Y:S05]  /*0300*/  CALL.REL.NOINC `($__internal_0_$__cuda_sm3x_div_rn_noftz_f32_slowpath) ;  /* 0x0000004c00387944 */ /* 0x00ffea0003c00000 */
.L_x_4:
[----:B---3--:R-:W-:-:S05]  /*0310*/  IMAD.WIDE.U32 R2, R9, 0x4, R18 ;  /* 0x0000000409027825 */ /* 0x008fca00078e0012 */
[----:B------:R3:W-:Y:S02]  /*0320*/  STG.E desc[UR10][R2.64], R0 ;  /* 0x0000000002007986 */ /* 0x0007e4000c10190a */
.L_x_3:
[----:B---3--:R-:W-:Y:S02]  /*0330*/  IADD3 R0, P0, PT, R10, R15, RZ ;  /* 0x0000000f0a007210 */ /* 0x008fe40007f1e0ff */
[----:B------:R-:W-:Y:S02]  /*0340*/  IADD3 R3, PT, PT, R15, 0x1, RZ ;  /* 0x000000010f037810 */ /* 0x000fe40007ffe0ff */
[----:B------:R-:W-:Y:S01]  /*0350*/  IADD3.X R9, PT, PT, RZ, RZ, RZ, P0, !PT ;  /* 0x000000ffff097210 */ /* 0x000fe200007fe4ff */
[----:B------:R-:W-:Y:S01]  /*0360*/  IMAD.SHL.U32 R32, R0, 0x4, RZ ;  /* 0x0000000400207824 */ /* 0x000fe200078e00ff */
[----:B------:R-:W-:Y:S02]  /*0370*/  ISETP.NE.AND P0, PT, R12, R3, PT ;  /* 0x000000030c00720c */ /* 0x000fe40003f05270 */
[----:B------:R-:W-:Y:S02]  /*0380*/  SHF.L.U64.HI R0, R0, 0x2, R9 ;  /* 0x0000000200007819 */ /* 0x000fe40000010209 */
[----:B--2---:R-:W-:-:S02]  /*0390*/  IADD3 R34, P1, PT, R32, UR4, RZ ;  /* 0x0000000420227c10 */ /* 0x004fc4000ff3e0ff */
[----:B-1----:R-:W-:Y:S02]  /*03a0*/  IADD3 R32, P2, PT, R32, UR6, RZ ;  /* 0x0000000620207c10 */ /* 0x002fe4000ff5e0ff */
[C---:B------:R-:W-:Y:S02]  /*03b0*/  IADD3.X R35, PT, PT, R0.reuse, UR5, RZ, P1, !PT ;  /* 0x0000000500237c10 */ /* 0x040fe40008ffe4ff */
[----:B------:R-:W-:-:S03]  /*03c0*/  IADD3.X R33, PT, PT, R0, UR7, RZ, P2, !PT ;  /* 0x0000000700217c10 */ /* 0x000fc600097fe4ff */
[----:B------:R-:W-:Y:S06]  /*03d0*/  @!P0 BRA `(.L_x_5) ;  /* 0x00000000003c8947 */ /* 0x000fec0003800000 */
[----:B------:R-:W2:Y:S04]  /*03e0*/  LDG.E R26, desc[UR10][R24.64] ;  /* 0x0000000a181a7981 */ /* 0x000ea8000c1e1900 */
[----:B------:R-:W3:Y:S01]  /*03f0*/  LDG.E R3, desc[UR10][R32.64+0x4] ;  /* 0x0000040a20037981 */ /* 0x000ee2000c1e1900 */
[----:B--2---:R-:W1:Y:S08]  /*0400*/  MUFU.RCP R0, R26 ;  /* 0x0000001a00007308 */ /* 0x004e700000001000 */
[----:B---3--:R-:W2:Y:S01]  /*0410*/  FCHK P0, R3, R26 ;  /* 0x0000001a03007302 */ /* 0x008ea20000000000 */
[----:B-1----:R-:W-:-:S04]  /*0420*/  FFMA R9, -R26, R0, 1 ;  /* 0x3f8000001a097423 */ /* 0x002fc80000000100 */
[----:B------:R-:W-:-:S04]  /*0430*/  FFMA R0, R0, R9, R0 ;  /* 0x0000000900007223 */ /* 0x000fc80000000000 */
[----:B------:R-:W-:-:S04]  /*0440*/  FFMA R9, R3, R0, RZ ;  /* 0x0000000003097223 */ /* 0x000fc800000000ff */
[----:B------:R-:W-:-:S04]  /*0450*/  FFMA R2, -R26, R9, R3 ;  /* 0x000000091a027223 */ /* 0x000fc80000000103 */
[----:B------:R-:W-:Y:S01]  /*0460*/  FFMA R0, R0, R2, R9 ;  /* 0x0000000200007223 */ /* 0x000fe20000000009 */
[----:B--2---:R-:W-:Y:S06]  /*0470*/  @!P0 BRA `(.L_x_6) ;  /* 0x00000000000c8947 */ /* 0x004fec0003800000 */
[----:B------:R-:W-:Y:S01]  /*0480*/  IMAD.MOV.U32 R0, RZ, RZ, R26 ;  /* 0x000000ffff007224 */ /* 0x000fe200078e001a */
[----:B------:R-:W-:-:S07]  /*0490*/  MOV R2, 0x4b0 ;  /* 0x000004b000027802 */ /* 0x000fce0000000f00 */
[----:B0---4-:R-:W-:Y:S05]  /*04a0*/  CALL.REL.NOINC `($__internal_0_$__cuda_sm3x_div_rn_noftz_f32_slowpath) ;  /* 0x0000004800d07944 */ /* 0x011fea0003c00000 */
.L_x_6:
[----:B------:R1:W-:Y:S01]  /*04b0*/  STG.E desc[UR10][R34.64+0x4], R0 ;  /* 0x0000040022007986 */ /* 0x0003e2000c10190a */
[----:B------:R-:W-:Y:S05]  /*04c0*/  BRA `(.L_x_7) ;  /* 0x0000000000047947 */ /* 0x000fea0003800000 */
.L_x_5:
[----:B------:R2:W-:Y:S02]  /*04d0*/  STG.E desc[UR10][R22.64], RZ ;  /* 0x000000ff16007986 */ /* 0x0005e4000c10190a */
.L_x_7:
[----:B------:R-:W-:-:S04]  /*04e0*/  IADD3 R3, PT, PT, R15, 0x2, RZ ;  /* 0x000000020f037810 */ /* 0x000fc80007ffe0ff */
[----:B------:R-:W-:-:S13]  /*04f0*/  ISETP.NE.AND P0, PT, R12, R3, PT ;  /* 0x000000030c00720c */ /* 0x000fda0003f05270 */
[----:B------:R-:W-:Y:S05]  /*0500*/  @!P0 BRA `(.L_x_8) ;  /* 0x00000000003c8947 */ /* 0x000fea0003800000 */
[----:B------:R-:W1:Y:S04]  /*0510*/  LDG.E R26, desc[UR10][R24.64] ;  /* 0x0000000a181a7981 */ /* 0x000e68000c1e1900 */
[----:B------:R-:W3:Y:S01]  /*0520*/  LDG.E R3, desc[UR10][R32.64+0x8] ;  /* 0x0000080a20037981 */ /* 0x000ee2000c1e1900 */
[----:B-1----:R-:W1:Y:S08]  /*0530*/  MUFU.RCP R0, R26 ;  /* 0x0000001a00007308 */ /* 0x002e700000001000 */
[----:B---3--:R-:W3:Y:S01]  /*0540*/  FCHK P0, R3, R26 ;  /* 0x0000001a03007302 */ /* 0x008ee20000000000 */
[----:B-1----:R-:W-:-:S04]  /*0550*/  FFMA R9, -R26, R0, 1 ;  /* 0x3f8000001a097423 */ /* 0x002fc80000000100 */
[----:B------:R-:W-:-:S04]  /*0560*/  FFMA R0, R0, R9, R0 ;  /* 0x0000000900007223 */ /* 0x000fc80000000000 */
[----:B------:R-:W-:-:S04]  /*0570*/  FFMA R9, R3, R0, RZ ;  /* 0x0000000003097223 */ /* 0x000fc800000000ff */
[----:B------:R-:W-:-:S04]  /*0580*/  FFMA R2, -R26, R9, R3 ;  /* 0x000000091a027223 */ /* 0x000fc80000000103 */
[----:B------:R-:W-:Y:S01]  /*0590*/  FFMA R0, R0, R2, R9 ;  /* 0x0000000200007223 */ /* 0x000fe20000000009 */
[----:B---3--:R-:W-:Y:S06]  /*05a0*/  @!P0 BRA `(.L_x_9) ;  /* 0x00000000000c8947 */ /* 0x008fec0003800000 */
[----:B------:R-:W-:Y:S01]  /*05b0*/  IMAD.MOV.U32 R0, RZ, RZ, R26 ;  /* 0x000000ffff007224 */ /* 0x000fe200078e001a */
[----:B------:R-:W-:-:S07]  /*05c0*/  MOV R2, 0x5e0 ;  /* 0x000005e000027802 */ /* 0x000fce0000000f00 */
[----:B0-2-4-:R-:W-:Y:S05]  /*05d0*/  CALL.REL.NOINC `($__internal_0_$__cuda_sm3x_div_rn_noftz_f32_slowpath) ;  /* 0x0000004800847944 */ /* 0x015fea0003c00000 */
.L_x_9:
[----:B------:R1:W-:Y:S01]  /*05e0*/  STG.E desc[UR10][R34.64+0x8], R0 ;  /* 0x0000080022007986 */ /* 0x0003e2000c10190a */
[----:B------:R-:W-:Y:S05]  /*05f0*/  BRA `(.L_x_10) ;  /* 0x0000000000047947 */ /* 0x000fea0003800000 */
.L_x_8:
[----:B------:R3:W-:Y:S02]  /*0600*/  STG.E desc[UR10][R22.64], RZ ;  /* 0x000000ff16007986 */ /* 0x0007e4000c10190a */
.L_x_10:
[----:B------:R-:W-:-:S04]  /*0610*/  IADD3 R3, PT, PT, R15, 0x3, RZ ;  /* 0x000000030f037810 */ /* 0x000fc80007ffe0ff */
[----:B------:R-:W-:-:S13]  /*0620*/  ISETP.NE.AND P0, PT, R12, R3, PT ;  /* 0x000000030c00720c */ /* 0x000fda0003f05270 */
[----:B------:R-:W-:Y:S05]  /*0630*/  @!P0 BRA `(.L_x_11) ;  /* 0x00000000003c8947 */ /* 0x000fea0003800000 */
[----:B------:R-:W1:Y:S04]  /*0640*/  LDG.E R26, desc[UR10][R24.64] ;  /* 0x0000000a181a7981 */ /* 0x000e68000c1e1900 */
[----:B------:R-:W5:Y:S01]  /*0650*/  LDG.E R3, desc[UR10][R32.64+0xc] ;  /* 0x00000c0a20037981 */ /* 0x000f62000c1e1900 */
[----:B-1----:R-:W1:Y:S08]  /*0660*/  MUFU.RCP R0, R26 ;  /* 0x0000001a00007308 */ /* 0x002e700000001000 */
[----:B-----5:R-:W5:Y:S01]  /*0670*/  FCHK P0, R3, R26 ;  /* 0x0000001a03007302 */ /* 0x020f620000000000 */
[----:B-1----:R-:W-:-:S04]  /*0680*/  FFMA R9, -R26, R0, 1 ;  /* 0x3f8000001a097423 */ /* 0x002fc80000000100 */
[----:B------:R-:W-:-:S04]  /*0690*/  FFMA R0, R0, R9, R0 ;  /* 0x0000000900007223 */ /* 0x000fc80000000000 */
[----:B------:R-:W-:-:S04]  /*06a0*/  FFMA R9, R3, R0, RZ ;  /* 0x0000000003097223 */ /* 0x000fc800000000ff */
[----:B------:R-:W-:-:S04]  /*06b0*/  FFMA R2, -R26, R9, R3 ;  /* 0x000000091a027223 */ /* 0x000fc80000000103 */
[----:B------:R-:W-:Y:S01]  /*06c0*/  FFMA R0, R0, R2, R9 ;  /* 0x0000000200007223 */ /* 0x000fe20000000009 */
[----:B-----5:R-:W-:Y:S06]  /*06d0*/  @!P0 BRA `(.L_x_12) ;  /* 0x00000000000c8947 */ /* 0x020fec0003800000 */
[----:B------:R-:W-:Y:S01]  /*06e0*/  IMAD.MOV.U32 R0, RZ, RZ, R26 ;  /* 0x000000ffff007224 */ /* 0x000fe200078e001a */
[----:B------:R-:W-:-:S07]  /*06f0*/  MOV R2, 0x710 ;  /* 0x0000071000027802 */ /* 0x000fce0000000f00 */
[----:B0-234-:R-:W-:Y:S05]  /*0700*/  CALL.REL.NOINC `($__internal_0_$__cuda_sm3x_div_rn_noftz_f32_slowpath) ;  /* 0x0000004800387944 */ /* 0x01dfea0003c00000 */
.L_x_12:
[----:B------:R1:W-:Y:S01]  /*0710*/  STG.E desc[UR10][R34.64+0xc], R0 ;  /* 0x00000c0022007986 */ /* 0x0003e2000c10190a */
[----:B------:R-:W-:Y:S05]  /*0720*/  BRA `(.L_x_13) ;  /* 0x0000000000047947 */ /* 0x000fea0003800000 */
.L_x_11:
[----:B------:R0:W-:Y:S02]  /*0730*/  STG.E desc[UR10][R22.64], RZ ;  /* 0x000000ff16007986 */ /* 0x0001e4000c10190a */
.L_x_13:
        /* <DEDUP_REMOVED lines=16> */
.L_x_15:
[----:B------:R1:W-:Y:S01]  /*0840*/  STG.E desc[UR10][R34.64+0x10], R0 ;  /* 0x0000100022007986 */ /* 0x0003e2000c10190a */
[----:B------:R-:W-:Y:S05]  /*0850*/  BRA `(.L_x_16) ;  /* 0x0000000000047947 */ /* 0x000fea0003800000 */
.L_x_14:
[----:B------:R0:W-:Y:S02]  /*0860*/  STG.E desc[UR10][R22.64], RZ ;  /* 0x000000ff16007986 */ /* 0x0001e4000c10190a */
.L_x_16:
        /* <DEDUP_REMOVED lines=16> */
.L_x_18:
[----:B------:R1:W-:Y:S01]  /*0970*/  STG.E desc[UR10][R34.64+0x14], R0 ;  /* 0x0000140022007986 */ /* 0x0003e2000c10190a */
[----:B------:R-:W-:Y:S05]  /*0980*/  BRA `(.L_x_19) ;  /* 0x0000000000047947 */ /* 0x000fea0003800000 */
.L_x_17:
[----:B------:R0:W-:Y:S02]  /*0990*/  STG.E desc[UR10][R22.64], RZ ;  /* 0x000000ff16007986 */ /* 0x0001e4000c10190a */
.L_x_19:
        /* <DEDUP_REMOVED lines=16> */
.L_x_21:
[----:B------:R1:W-:Y:S01]  /*0aa0*/  STG.E desc[UR10][R34.64+0x18], R0 ;  /* 0x0000180022007986 */ /* 0x0003e2000c10190a */
[----:B------:R-:W-:Y:S05]  /*0ab0*/  BRA `(.L_x_22) ;  /* 0x0000000000047947 */ /* 0x000fea0003800000 */
.L_x_20:
[----:B------:R0:W-:Y:S02]  /*0ac0*/  STG.E desc[UR10][R22.64], RZ ;  /* 0x000000ff16007986 */ /* 0x0001e4000c10190a */
.L_x_22:
        /* <DEDUP_REMOVED lines=16> */
.L_x_24:
[----:B------:R1:W-:Y:S01]  /*0bd0*/  STG.E desc[UR10][R34.64+0x1c], R0 ;  /* 0x00001c0022007986 */ /* 0x0003e2000c10190a */
[----:B------:R-:W-:Y:S05]  /*0be0*/  BRA `(.L_x_25) ;  /* 0x0000000000047947 */ /* 0x000fea0003800000 */
.L_x_23:
[----:B------:R0:W-:Y:S02]  /*0bf0*/  STG.E desc[UR10][R22.64], RZ ;  /* 0x000000ff16007986 */ /* 0x0001e4000c10190a */
.L_x_25:
[----:B------:R-:W-:-:S04]  /*0c00*/  IADD3 R15, PT, PT, R15, 0x8, RZ ;  /* 0x000000080f0f7810 */ /* 0x000fc80007ffe0ff */
[----:B------:R-:W-:-:S13]  /*0c10*/  ISETP.NE.AND P0, PT, R15, R7, PT ;  /* 0x000000070f00720c */ /* 0x000fda0003f05270 */
[----:B------:R-:W-:Y:S05]  /*0c20*/  @P0 BRA `(.L_x_26) ;  /* 0xfffffff400700947 */ /* 0x000fea000383ffff */
[----:B------:R-:W-:-:S07]  /*0c30*/  IMAD.MOV.U32 R17, RZ, RZ, R7 ;  /* 0x000000ffff117224 */ /* 0x000fce00078e0007 */
.L_x_2:
[----:B------:R-:W-:-:S13]  /*0c40*/  ISETP.NE.AND P0, PT, R5, RZ, PT ;  /* 0x000000ff0500720c */ /* 0x000fda0003f05270 */
[----:B------:R-:W-:Y:S05]  /*0c50*/  @!P0 BRA `(.L_x_27) ;  /* 0x0000000800bc8947 */ /* 0x000fea0003800000 */
[----:B------:R-:W-:-:S13]  /*0c60*/  ISETP.GE.U32.AND P0, PT, R14, 0x3, PT ;  /* 0x000000030e00780c */ /* 0x000fda0003f06070 */
[----:B------:R-:W-:Y:S05]  /*0c70*/  @!P0 BRA `(.L_x_28) ;  /* 0x00000004006c8947 */ /* 0x000fea0003800000 */
[----:B------:R-:W-:-:S13]  /*0c80*/  ISETP.NE.AND P0, PT, R12, R17, PT ;  /* 0x000000110c00720c */ /* 0x000fda0003f05270 */
[----:B------:R-:W-:Y:S05]  /*0c90*/  @!P0 BRA `(.L_x_29) ;  /* 0x0000000000508947 */ /* 0x000fea0003800000 */
[----:B------:R-:W5:Y:S01]  /*0ca0*/  LDC.64 R2, c[0x0][0x380] ;  /* 0x0000e000ff027b82 */ /* 0x000f620000000a00 */
[----:B0-----:R-:W1:Y:S01]  /*0cb0*/  LDG.E R18, desc[UR10][R24.64] ;  /* 0x0000000a18127981 */ /* 0x001e62000c1e1900 */
[----:B------:R-:W-:-:S05]  /*0cc0*/  IADD3 R9, PT, PT, R10, R17, RZ ;  /* 0x000000110a097210 */ /* 0x000fca0007ffe0ff */
[----:B-----5:R-:W-:-:S06]  /*0cd0*/  IMAD.WIDE.U32 R2, R9, 0x4, R2 ;  /* 0x0000000409027825 */ /* 0x020fcc00078e0002 */
[----:B------:R-:W5:Y:S01]  /*0ce0*/  LDG.E R3, desc[UR10][R2.64] ;  /* 0x0000000a02037981 */ /* 0x000f62000c1e1900 */
[----:B-1----:R-:W0:Y:S02]  /*0cf0*/  MUFU.RCP R0, R18 ;  /* 0x0000001200007308 */ /* 0x002e240000001000 */
[----:B0-----:R-:W-:-:S04]  /*0d00*/  FFMA R11, -R18, R0, 1 ;  /* 0x3f800000120b7423 */ /* 0x001fc80000000100 */
[----:B------:R-:W-:Y:S02]  /*0d10*/  FFMA R0, R0, R11, R0 ;  /* 0x0000000b00007223 */ /* 0x000fe40000000000 */
[----:B-----5:R-:W0:Y:S02]  /*0d20*/  FCHK P0, R3, R18 ;  /* 0x0000001203007302 */ /* 0x020e240000000000 */
[----:B------:R-:W-:-:S04]  /*0d30*/  FFMA R11, R3, R0, RZ ;  /* 0x00000000030b7223 */ /* 0x000fc800000000ff */
[----:B------:R-:W-:-:S04]  /*0d40*/  FFMA R13, -R18, R11, R3 ;  /* 0x0000000b120d7223 */ /* 0x000fc80000000103 */
[----:B------:R-:W-:Y:S01]  /*0d50*/  FFMA R0, R0, R13, R11 ;  /* 0x0000000d00007223 */ /* 0x000fe2000000000b */
[----:B0-----:R-:W-:Y:S06]  /*0d60*/  @!P0 BRA `(.L_x_30) ;  /* 0x00000000000c8947 */ /* 0x001fec0003800000 */
[----:B------:R-:W-:Y:S01]  /*0d70*/  IMAD.MOV.U32 R0, RZ, RZ, R18 ;  /* 0x000000ffff007224 */ /* 0x000fe200078e0012 */
[----:B------:R-:W-:-:S07]  /*0d80*/  MOV R2, 0xda0 ;  /* 0x00000da000027802 */ /* 0x000fce0000000f00 */
[----:B--234-:R-:W-:Y:S05]  /*0d90*/  CALL.REL.NOINC `($__internal_0_$__cuda_sm3x_div_rn_noftz_f32_slowpath) ;  /* 0x0000004000947944 */ /* 0x01cfea0003c00000 */
.L_x_30:
[----:B------:R-:W0:Y:S02]  /*0da0*/  LDC.64 R2, c[0x0][0x390] ;  /* 0x0000e400ff027b82 */ /* 0x000e240000000a00 */
[----:B0-----:R-:W-:-:S05]  /*0db0*/  IMAD.WIDE.U32 R2, R9, 0x4, R2 ;  /* 0x0000000409027825 */ /* 0x001fca00078e0002 */
[----:B------:R0:W-:Y:S01]  /*0dc0*/  STG.E desc[UR10][R2.64], R0 ;  /* 0x0000000002007986 */ /* 0x0001e2000c10190a */
[----:B------:R-:W-:Y:S05]  /*0dd0*/  BRA `(.L_x_31) ;  /* 0x0000000000047947 */ /* 0x000fea0003800000 */
.L_x_29:
[----:B0-----:R0:W-:Y:S02]  /*0de0*/  STG.E desc[UR10][R22.64], RZ ;  /* 0x000000ff16007986 */ /* 0x0011e4000c10190a */
.L_x_31:
[----:B------:R-:W4:Y:S01]  /*0df0*/  LDCU.64 UR8, c[0x0][0x390] ;  /* 0x00007200ff0877ac */ /* 0x000f220008000a00 */
[----:B01----:R-:W-:Y:S02]  /*0e00*/  IADD3 R0, P0, PT, R10, R17, RZ ;  /* 0x000000110a007210 */ /* 0x003fe40007f1e0ff */
[----:B------:R-:W-:Y:S01]  /*0e10*/  IADD3 R3, PT, PT, R17, 0x1, RZ ;  /* 0x0000000111037810 */ /* 0x000fe20007ffe0ff */
[----:B------:R-:W0:Y:S01]  /*0e20*/  LDCU.64 UR12, c[0x0][0x380] ;  /* 0x00007000ff0c77ac */ /* 0x000e220008000a00 */
[----:B------:R-:W-:Y:S01]  /*0e30*/  IADD3.X R9, PT, PT, RZ, RZ, RZ, P0, !PT ;  /* 0x000000ffff097210 */ /* 0x000fe200007fe4ff */
[----:B------:R-:W-:Y:S01]  /*0e40*/  IMAD.SHL.U32 R18, R0, 0x4, RZ ;  /* 0x0000000400127824 */ /* 0x000fe200078e00ff */
[----:B------:R-:W-:Y:S02]  /*0e50*/  ISETP.NE.AND P0, PT, R12, R3, PT ;  /* 0x000000030c00720c */ /* 0x000fe40003f05270 */
[----:B------:R-:W-:Y:S02]  /*0e60*/  SHF.L.U64.HI R0, R0, 0x2, R9 ;  /* 0x0000000200007819 */ /* 0x000fe40000010209 */
[----:B----4-:R-:W-:-:S02]  /*0e70*/  IADD3 R20, P1, PT, R18, UR8, RZ ;  /* 0x0000000812147c10 */ /* 0x010fc4000ff3e0ff */
[----:B0-----:R-:W-:Y:S02]  /*0e80*/  IADD3 R18, P2, PT, R18, UR12, RZ ;  /* 0x0000000c12127c10 */ /* 0x001fe4000ff5e0ff */
[C---:B------:R-:W-:Y:S02]  /*0e90*/  IADD3.X R21, PT, PT, R0.reuse, UR9, RZ, P1, !PT ;  /* 0x0000000900157c10 */ /* 0x040fe40008ffe4ff */
[----:B------:R-:W-:-:S03]  /*0ea0*/  IADD3.X R19, PT, PT, R0, UR13, RZ, P2, !PT ;  /* 0x0000000d00137c10 */ /* 0x000fc600097fe4ff */
[----:B------:R-:W-:Y:S06]  /*0eb0*/  @!P0 BRA `(.L_x_32) ;  /* 0x00000000003c8947 */ /* 0x000fec0003800000 */
[----:B------:R-:W4:Y:S04]  /*0ec0*/  LDG.E R26, desc[UR10][R24.64] ;  /* 0x0000000a181a7981 */ /* 0x000f28000c1e1900 */
[----:B------:R-:W5:Y:S01]  /*0ed0*/  LDG.E R3, desc[UR10][R18.64+0x4] ;  /* 0x0000040a12037981 */ /* 0x000f62000c1e1900 */
[----:B----4-:R-:W0:Y:S08]  /*0ee0*/  MUFU.RCP R0, R26 ;  /* 0x0000001a00007308 */ /* 0x010e300000001000 */
[----:B-----5:R-:W1:Y:S01]  /*0ef0*/  FCHK P0, R3, R26 ;  /* 0x0000001a03007302 */ /* 0x020e620000000000 */
[----:B0-----:R-:W-:-:S04]  /*0f00*/  FFMA R9, -R26, R0, 1 ;  /* 0x3f8000001a097423 */ /* 0x001fc80000000100 */
[----:B------:R-:W-:-:S04]  /*0f10*/  FFMA R0, R0, R9, R0 ;  /* 0x0000000900007223 */ /* 0x000fc80000000000 */
[----:B------:R-:W-:-:S04]  /*0f20*/  FFMA R9, R3, R0, RZ ;  /* 0x0000000003097223 */ /* 0x000fc800000000ff */
[----:B------:R-:W-:-:S04]  /*0f30*/  FFMA R2, -R26, R9, R3 ;  /* 0x000000091a027223 */ /* 0x000fc80000000103 */
[----:B------:R-:W-:Y:S01]  /*0f40*/  FFMA R0, R0, R2, R9 ;  /* 0x0000000200007223 */ /* 0x000fe20000000009 */
[----:B-1----:R-:W-:Y:S06]  /*0f50*/  @!P0 BRA `(.L_x_33) ;  /* 0x00000000000c8947 */ /* 0x002fec0003800000 */
[----:B------:R-:W-:Y:S01]  /*0f60*/  IMAD.MOV.U32 R0, RZ, RZ, R26 ;  /* 0x000000ffff007224 */ /* 0x000fe200078e001a */
[----:B------:R-:W-:-:S07]  /*0f70*/  MOV R2, 0xf90 ;  /* 0x00000f9000027802 */ /* 0x000fce0000000f00 */
[----:B--23--:R-:W-:Y:S05]  /*0f80*/  CALL.REL.NOINC `($__internal_0_$__cuda_sm3x_div_rn_noftz_f32_slowpath) ;  /* 0x0000004000187944 */ /* 0x00cfea0003c00000 */
.L_x_33:
[----:B------:R1:W-:Y:S01]  /*0f90*/  STG.E desc[UR10][R20.64+0x4], R0 ;  /* 0x0000040014007986 */ /* 0x0003e2000c10190a */
[----:B------:R-:W-:Y:S05]  /*0fa0*/  BRA `(.L_x_34) ;  /* 0x0000000000047947 */ /* 0x000fea0003800000 */
.L_x_32:
[----:B------:R0:W-:Y:S02]  /*0fb0*/  STG.E desc[UR10][R22.64], RZ ;  /* 0x000000ff16007986 */ /* 0x0001e4000c10190a */
.L_x_34:
[----:B------:R-:W-:-:S04]  /*0fc0*/  IADD3 R3, PT, PT, R17, 0x2, RZ ;  /* 0x0000000211037810 */ /* 0x000fc80007ffe0ff */
[----:B------:R-:W-:-:S13]  /*0fd0*/  ISETP.NE.AND P0, PT, R12, R3, PT ;  /* 0x000000030c00720c */ /* 0x000fda0003f05270 */
[----:B------:R-:W-:Y:S05]  /*0fe0*/  @!P0 BRA `(.L_x_35) ;  /* 0x00000000003c8947 */ /* 0x000fea0003800000 */
[----:B------:R-:W1:Y:S04]  /*0ff0*/  LDG.E R26, desc[UR10][R24.64] ;  /* 0x0000000a181a7981 */ /* 0x000e68000c1e1900 */
[----:B------:R-:W4:Y:S01]  /*1000*/  LDG.E R3, desc[UR10][R18.64+0x8] ;  /* 0x0000080a12037981 */ /* 0x000f22000c1e1900 */
[----:B-1----:R-:W1:Y:S08]  /*1010*/  MUFU.RCP R0, R26 ;  /* 0x0000001a00007308 */ /* 0x002e700000001000 */
[----:B----4-:R-:W4:Y:S01]  /*1020*/  FCHK P0, R3, R26 ;  /* 0x0000001a03007302 */ /* 0x010f220000000000 */
[----:B-1----:R-:W-:-:S04]  /*1030*/  FFMA R9, -R26, R0, 1 ;  /* 0x3f8000001a097423 */ /* 0x002fc80000000100 */
[----:B------:R-:W-:-:S04]  /*1040*/  FFMA R0, R0, R9, R0 ;  /* 0x0000000900007223 */ /* 0x000fc80000000000 */
[----:B------:R-:W-:-:S04]  /*1050*/  FFMA R9, R3, R0, RZ ;  /* 0x0000000003097223 */ /* 0x000fc800000000ff */
[----:B------:R-:W-:-:S04]  /*1060*/  FFMA R2, -R26, R9, R3 ;  /* 0x000000091a027223 */ /* 0x000fc80000000103 */
[----:B------:R-:W-:Y:S01]  /*1070*/  FFMA R0, R0, R2, R9 ;  /* 0x0000000200007223 */ /* 0x000fe20000000009 */
[----:B----4-:R-:W-:Y:S06]  /*1080*/  @!P0 BRA `(.L_x_36) ;  /* 0x00000000000c8947 */ /* 0x010fec0003800000 */
[----:B------:R-:W-:Y:S01]  /*1090*/  IMAD.MOV.U32 R0, RZ, RZ, R26 ;  /* 0x000000ffff007224 */ /* 0x000fe200078e001a */
[----:B------:R-:W-:-:S07]  /*10a0*/  MOV R2, 0x10c0 ;  /* 0x000010c000027802 */ /* 0x000fce0000000f00 */
[----:B0-23--:R-:W-:Y:S05]  /*10b0*/  CALL.REL.NOINC `($__internal_0_$__cuda_sm3x_div_rn_noftz_f32_slowpath) ;  /* 0x0000003c00cc7944 */ /* 0x00dfea0003c00000 */
.L_x_36:
[----:B------:R1:W-:Y:S01]  /*10c0*/  STG.E desc[UR10][R20.64+0x8], R0 ;  /* 0x0000080014007986 */ /* 0x0003e2000c10190a */
[----:B------:R-:W-:Y:S05]  /*10d0*/  BRA `(.L_x_37) ;  /* 0x0000000000047947 */ /* 0x000fea0003800000 */
.L_x_35:
[----:B------:R4:W-:Y:S02]  /*10e0*/  STG.E desc[UR10][R22.64], RZ ;  /* 0x000000ff16007986 */ /* 0x0009e4000c10190a */
.L_x_37:
        /* <DEDUP_REMOVED lines=16> */
.L_x_39:
[----:B------:R1:W-:Y:S01]  /*11f0*/  STG.E desc[UR10][R20.64+0xc], R0 ;  /* 0x00000c0014007986 */ /* 0x0003e2000c10190a */
[----:B------:R-:W-:Y:S05]  /*1200*/  BRA `(.L_x_40) ;  /* 0x0000000000047947 */ /* 0x000fea0003800000 */
.L_x_38:
[----:B------:R0:W-:Y:S02]  /*1210*/  STG.E desc[UR10][R22.64], RZ ;  /* 0x000000ff16007986 */ /* 0x0001e4000c10190a */
.L_x_40:
[----:B------:R-:W-:-:S07]  /*1220*/  IADD3 R17, PT, PT, R17, 0x4, RZ ;  /* 0x0000000411117810 */ /* 0x000fce0007ffe0ff */
.L_x_28:
[----:B------:R-:W-:-:S13]  /*1230*/  ISETP.NE.AND P0, PT, R6, RZ, PT ;  /* 0x000000ff0600720c */ /* 0x000fda0003f05270 */
[----:B------:R-:W-:Y:S05]  /*1240*/  @!P0 BRA `(.L_x_27) ;  /* 0x0000000400408947 */ /* 0x000fea0003800000 */
[----:B------:R-:W-:-:S13]  /*1250*/  ISETP.NE.AND P0, PT, R6, 0x1, PT ;  /* 0x000000010600780c */ /* 0x000fda0003f05270 */
[----:B------:R-:W-:Y:S05]  /*1260*/  @!P0 BRA `(.L_x_41) ;  /* 0x0000000000d48947 */ /* 0x000fea0003800000 */
[----:B------:R-:W-:-:S13]  /*1270*/  ISETP.NE.AND P0, PT, R12, R17, PT ;  /* 0x000000110c00720c */ /* 0x000fda0003f05270 */
[----:B------:R-:W-:Y:S05]  /*1280*/  @!P0 BRA `(.L_x_42) ;  /* 0x0000000000508947 */ /* 0x000fea0003800000 */
[----:B------:R-:W5:Y:S01]  /*1290*/  LDC.64 R2, c[0x0][0x380] ;  /* 0x0000e000ff027b82 */ /* 0x000f620000000a00 */
[----:B0-----:R-:W1:Y:S01]  /*12a0*/  LDG.E R18, desc[UR10][R24.64] ;  /* 0x0000000a18127981 */ /* 0x001e62000c1e1900 */
[----:B------:R-:W-:-:S04]  /*12b0*/  IMAD.IADD R9, R10, 0x1, R17 ;  /* 0x000000010a097824 */ /* 0x000fc800078e0211 */
        /* <DEDUP_REMOVED lines=10> */
[----:B------:R-:W-:Y:S02]  /*1360*/  MOV R0, R18 ;  /* 0x0000001200007202 */ /* 0x000fe40000000f00 */
[----:B------:R-:W-:-:S07]  /*1370*/  MOV R2, 0x1390 ;  /* 0x0000139000027802 */ /* 0x000fce0000000f00 */
[----:B--234-:R-:W-:Y:S05]  /*1380*/  CALL.REL.NOINC `($__internal_0_$__cuda_sm3x_div_rn_noftz_f32_slowpath) ;  /* 0x0000003c00187944 */ /* 0x01cfea0003c00000 */
.L_x_43:
[----:B------:R-:W0:Y:S02]  /*1390*/  LDC.64 R2, c[0x0][0x390] ;  /* 0x0000e400ff027b82 */ /* 0x000e240000000a00 */
[----:B0-----:R-:W-:-:S05]  /*13a0*/  IMAD.WIDE.U32 R2, R9, 0x4, R2 ;  /* 0x0000000409027825 */ /* 0x001fca00078e0002 */
[----:B------:R0:W-:Y:S01]  /*13b0*/  STG.E desc[UR10][R2.64], R0 ;  /* 0x0000000002007986 */ /* 0x0001e2000c10190a */
[----:B------:R-:W-:Y:S05]  /*13c0*/  BRA `(.L_x_44) ;  /* 0x0000000000047947 */ /* 0x000fea0003800000 */
.L_x_42:
[----:B0-----:R0:W-:Y:S02]  /*13d0*/  STG.E desc[UR10][R22.64], RZ ;  /* 0x000000ff16007986 */ /* 0x0011e4000c10190a */
.L_x_44:
[----:B0-----:R-:W-:-:S05]  /*13e0*/  VIADD R3, R17, 0x1 ;  /* 0x0000000111037836 */ /* 0x001fca0000000000 */
[----:B------:R-:W-:-:S13]  /*13f0*/  ISETP.NE.AND P0, PT, R12, R3, PT ;  /* 0x000000030c00720c */ /* 0x000fda0003f05270 */
[----:B------:R-:W-:Y:S05]  /*1400*/  @!P0 BRA `(.L_x_45) ;  /* 0x0000000000648947 */ /* 0x000fea0003800000 */
[----:B------:R-:W0:Y:S01]  /*1410*/  LDCU.64 UR8, c[0x0][0x380] ;  /* 0x00007000ff0877ac */ /* 0x000e220008000a00 */
[----:B------:R-:W-:Y:S01]  /*1420*/  IADD3 R15, P0, PT, R10, R17, RZ ;  /* 0x000000110a0f7210 */ /* 0x000fe20007f1e0ff */
[----:B------:R-:W5:Y:S03]  /*1430*/  LDG.E R18, desc[UR10][R24.64] ;  /* 0x0000000a18127981 */ /* 0x000f66000c1e1900 */
[----:B-1----:R-:W-:Y:S01]  /*1440*/  IADD3.X R0, PT, PT, RZ, RZ, RZ, P0, !PT ;  /* 0x000000ffff007210 */ /* 0x002fe200007fe4ff */
[----:B------:R-:W-:-:S03]  /*1450*/  IMAD.SHL.U32 R9, R15, 0x4, RZ ;  /* 0x000000040f097824 */ /* 0x000fc600078e00ff */
[----:B------:R-:W-:Y:S02]  /*1460*/  SHF.L.U64.HI R15, R15, 0x2, R0 ;  /* 0x000000020f0f7819 */ /* 0x000fe40000010200 */
[----:B0-----:R-:W-:-:S04]  /*1470*/  IADD3 R2, P0, PT, R9, UR8, RZ ;  /* 0x0000000809027c10 */ /* 0x001fc8000ff1e0ff */
[----:B------:R-:W-:-:S06]  /*1480*/  IADD3.X R3, PT, PT, R15, UR9, RZ, P0, !PT ;  /* 0x000000090f037c10 */ /* 0x000fcc00087fe4ff */
[----:B------:R-:W2:Y:S01]  /*1490*/  LDG.E R3, desc[UR10][R2.64+0x4] ;  /* 0x0000040a02037981 */ /* 0x000ea2000c1e1900 */
[----:B-----5:R-:W0:Y:S02]  /*14a0*/  MUFU.RCP R0, R18 ;  /* 0x0000001200007308 */ /* 0x020e240000001000 */
[----:B0-----:R-:W-:-:S04]  /*14b0*/  FFMA R11, -R18, R0, 1 ;  /* 0x3f800000120b7423 */ /* 0x001fc80000000100 */
[----:B------:R-:W-:Y:S02]  /*14c0*/  FFMA R0, R0, R11, R0 ;  /* 0x0000000b00007223 */ /* 0x000fe40000000000 */
[----:B--2---:R-:W0:Y:S02]  /*14d0*/  FCHK P0, R3, R18 ;  /* 0x0000001203007302 */ /* 0x004e240000000000 */
[----:B------:R-:W-:-:S04]  /*14e0*/  FFMA R11, R3, R0, RZ ;  /* 0x00000000030b7223 */ /* 0x000fc800000000ff */
[----:B------:R-:W-:-:S04]  /*14f0*/  FFMA R13, -R18, R11, R3 ;  /* 0x0000000b120d7223 */ /* 0x000fc80000000103 */
[----:B------:R-:W-:Y:S01]  /*1500*/  FFMA R0, R0, R13, R11 ;  /* 0x0000000d00007223 */ /* 0x000fe2000000000b */
[----:B0-----:R-:W-:Y:S06]  /*1510*/  @!P0 BRA `(.L_x_46) ;  /* 0x00000000000c8947 */ /* 0x001fec0003800000 */
[----:B------:R-:W-:Y:S02]  /*1520*/  MOV R0, R18 ;  /* 0x0000001200007202 */ /* 0x000fe40000000f00 */
[----:B------:R-:W-:-:S07]  /*1530*/  MOV R2, 0x1550 ;  /* 0x0000155000027802 */ /* 0x000fce0000000f00 */
[----:B---34-:R-:W-:Y:S05]  /*1540*/  CALL.REL.NOINC `($__internal_0_$__cuda_sm3x_div_rn_noftz_f32_slowpath) ;  /* 0x0000003800a87944 */ /* 0x018fea0003c00000 */
.L_x_46:
[----:B------:R-:W0:Y:S02]  /*1550*/  LDCU.64 UR8, c[0x0][0x390] ;  /* 0x00007200ff0877ac */ /* 0x000e240008000a00 */
[----:B0-----:R-:W-:-:S04]  /*1560*/  IADD3 R2, P0, PT, R9, UR8, RZ ;  /* 0x0000000809027c10 */ /* 0x001fc8000ff1e0ff */
[----:B------:R-:W-:-:S05]  /*1570*/  IADD3.X R3, PT, PT, R15, UR9, RZ, P0, !PT ;  /* 0x000000090f037c10 */ /* 0x000fca00087fe4ff */
[----:B------:R0:W-:Y:S01]  /*1580*/  STG.E desc[UR10][R2.64+0x4], R0 ;  /* 0x0000040002007986 */ /* 0x0001e2000c10190a */
[----:B------:R-:W-:Y:S05]  /*1590*/  BRA `(.L_x_47) ;  /* 0x0000000000047947 */ /* 0x000fea0003800000 */
.L_x_45:
[----:B------:R0:W-:Y:S02]  /*15a0*/  STG.E desc[UR10][R22.64], RZ ;  /* 0x000000ff16007986 */ /* 0x0001e4000c10190a */
.L_x_47:
[----:B------:R-:W-:-:S07]  /*15b0*/  VIADD R17, R17, 0x2 ;  /* 0x0000000211117836 */ /* 0x000fce0000000000 */
.L_x_41:
[----:B------:R-:W-:-:S13]  /*15c0*/  ISETP.NE.AND P0, PT, R8, RZ, PT ;  /* 0x000000ff0800720c */ /* 0x000fda0003f05270 */
[----:B------:R-:W-:Y:S05]  /*15d0*/  @!P0 BRA `(.L_x_27) ;  /* 0x00000000005c8947 */ /* 0x000fea0003800000 */
[----:B------:R-:W-:-:S13]  /*15e0*/  ISETP.NE.AND P0, PT, R12, R17, PT ;  /* 0x000000110c00720c */ /* 0x000fda0003f05270 */
[----:B------:R-:W-:Y:S05]  /*15f0*/  @!P0 BRA `(.L_x_48) ;  /* 0x0000000000508947 */ /* 0x000fea0003800000 */
[----:B0-----:R-:W0:Y:S01]  /*1600*/  LDC.64 R2, c[0x0][0x380] ;  /* 0x0000e000ff027b82 */ /* 0x001e220000000a00 */
[----:B------:R-:W1:Y:S01]  /*1610*/  LDG.E R24, desc[UR10][R24.64] ;  /* 0x0000000a18187981 */ /* 0x000e62000c1e1900 */
[----:B------:R-:W-:-:S05]  /*1620*/  IADD3 R10, PT, PT, R10, R17, RZ ;  /* 0x000000110a0a7210 */ /* 0x000fca0007ffe0ff */
[----:B0-----:R-:W-:-:S06]  /*1630*/  IMAD.WIDE.U32 R2, R10, 0x4, R2 ;  /* 0x000000040a027825 */ /* 0x001fcc00078e0002 */
        /* <DEDUP_REMOVED lines=12> */
.L_x_49:
[----:B------:R-:W0:Y:S02]  /*1700*/  LDC.64 R2, c[0x0][0x390] ;  /* 0x0000e400ff027b82 */ /* 0x000e240000000a00 */
[----:B0-----:R-:W-:-:S05]  /*1710*/  IMAD.WIDE.U32 R10, R10, 0x4, R2 ;  /* 0x000000040a0a7825 */ /* 0x001fca00078e0002 */
[----:B------:R0:W-:Y:S01]  /*1720*/  STG.E desc[UR10][R10.64], R0 ;  /* 0x000000000a007986 */ /* 0x0001e2000c10190a */
[----:B------:R-:W-:Y:S05]  /*1730*/  BRA `(.L_x_27) ;  /* 0x0000000000047947 */ /* 0x000fea0003800000 */
.L_x_48:
[----:B0-----:R0:W-:Y:S02]  /*1740*/  STG.E desc[UR10][R22.64], RZ ;  /* 0x000000ff16007986 */ /* 0x0011e4000c10190a */
.L_x_27:
[----:B------:R-:W5:Y:S01]  /*1750*/  LDCU UR8, c[0x0][0x3b0] ;  /* 0x00007600ff0877ac */ /* 0x000f620008000800 */
[----:B------:R-:W-:-:S04]  /*1760*/  IADD3 R12, PT, PT, R12, 0x1, RZ ;  /* 0x000000010c0c7810 */ /* 0x000fc80007ffe0ff */
[----:B-----5:R-:W-:-:S13]  /*1770*/  ISETP.NE.AND P0, PT, R12, UR8, PT ;  /* 0x000000080c007c0c */ /* 0x020fda000bf05270 */
[----:B------:R-:W-:Y:S05]  /*1780*/  @P0 BRA `(.L_x_50) ;  /* 0xffffffe800640947 */ /* 0x000fea000383ffff */
[----:B------:R-:W-:Y:S01]  /*1790*/  ISETP.GE.U32.AND P0, PT, R16, 0x7, PT ;  /* 0x000000071000780c */ /* 0x000fe20003f06070 */
[----:B------:R-:W-:-:S12]  /*17a0*/  IMAD.MOV.U32 R9, RZ, RZ, RZ ;  /* 0x000000ffff097224 */ /* 0x000fd800078e00ff */
[----:B------:R-:W-:Y:S05]  /*17b0*/  @!P0 BRA `(.L_x_51) ;  /* 0x0000000800dc8947 */ /* 0x000fea0003800000 */
[----:B------:R-:W1:Y:S01]  /*17c0*/  LDC R9, c[0x0][0x3b0] ;  /* 0x0000ec00ff097b82 */ /* 0x000e620000000800 */
[----:B0-----:R-:W-:-:S07]  /*17d0*/  HFMA2 R10, -RZ, RZ, 0, 0 ;  /* 0x00000000ff0a7431 */ /* 0x001fce00000001ff */
[----:B------:R-:W0:Y:S08]  /*17e0*/  LDC.64 R24, c[0x0][0x3a0] ;  /* 0x0000e800ff187b82 */ /* 0x000e300000000a00 */
[----:B--234-:R-:W2:Y:S08]  /*17f0*/  LDC.64 R22, c[0x0][0x398] ;  /* 0x0000e600ff167b82 */ /* 0x01ceb00000000a00 */
[----:B-1----:R-:W1:Y:S02]  /*1800*/  LDC.64 R20, c[0x0][0x380] ;  /* 0x0000e000ff147b82 */ /* 0x002e640000000a00 */
.L_x_60:
[----:B---3--:R-:W3:Y:S01]  /*1810*/  LDC.64 R14, c[0x0][0x380] ;  /* 0x0000e000ff0e7b82 */ /* 0x008ee20000000a00 */
[----:B------:R-:W4:Y:S07]  /*1820*/  LDCU UR8, c[0x0][0x3b0] ;  /* 0x00007600ff0877ac */ /* 0x000f2e0008000800 */
[----:B------:R-:W5:Y:S01]  /*1830*/  LDC.64 R18, c[0x0][0x388] ;  /* 0x0000e200ff127b82 */ /* 0x000f620000000a00 */
[----:B----4-:R-:W-:-:S04]  /*1840*/  IMAD R3, R10, UR8, R10 ;  /* 0x000000080a037c24 */ /* 0x010fc8000f8e020a */
[----:B---3--:R-:W-:-:S06]  /*1850*/  IMAD.WIDE.U32 R14, R3, 0x4, R14 ;  /* 0x00000004030e7825 */ /* 0x008fcc00078e000e */
[----:B------:R-:W3:Y:S01]  /*1860*/  LDG.E R14, desc[UR10][R14.64] ;  /* 0x0000000a0e0e7981 */ /* 0x000ee2000c1e1900 */
[----:B-----5:R-:W-:-:S05]  /*1870*/  IMAD.WIDE.U32 R18, R10, 0x4, R18 ;  /* 0x000000040a127825 */ /* 0x020fca00078e0012 */
[----:B------:R-:W4:Y:S01]  /*1880*/  LDG.E R3, desc[UR10][R18.64] ;  /* 0x0000000a12037981 */ /* 0x000f22000c1e1900 */
[----:B------:R-:W-:Y:S01]  /*1890*/  IMAD.MOV.U32 R12, RZ, RZ, R10 ;  /* 0x000000ffff0c7224 */ /* 0x000fe200078e000a */
[----:B------:R-:W-:-:S04]  /*18a0*/  IADD3 R10, PT, PT, R10, 0x8, RZ ;  /* 0x000000080a0a7810 */ /* 0x000fc80007ffe0ff */
[----:B------:R-:W-:Y:S01]  /*18b0*/  ISETP.NE.AND P2, PT, R10, R7, PT ;  /* 0x000000070a00720c */ /* 0x000fe20003f45270 */
[----:B---3--:R-:W3:Y:S08]  /*18c0*/  MUFU.RCP R0, R14 ;  /* 0x0000000e00007308 */ /* 0x008ef00000001000 */
[----:B----4-:R-:W4:Y:S01]  /*18d0*/  FCHK P0, R3, R14 ;  /* 0x0000000e03007302 */ /* 0x010f220000000000 */
[----:B---3--:R-:W-:-:S04]  /*18e0*/  FFMA R11, -R14, R0, 1 ;  /* 0x3f8000000e0b7423 */ /* 0x008fc80000000100 */
[----:B------:R-:W-:-:S04]  /*18f0*/  FFMA R0, R0, R11, R0 ;  /* 0x0000000b00007223 */ /* 0x000fc80000000000 */
[----:B------:R-:W-:-:S04]  /*1900*/  FFMA R11, R3, R0, RZ ;  /* 0x00000000030b7223 */ /* 0x000fc800000000ff */
[----:B------:R-:W-:-:S04]  /*1910*/  FFMA R2, -R14, R11, R3 ;  /* 0x0000000b0e027223 */ /* 0x000fc80000000103 */
[----:B------:R-:W-:Y:S01]  /*1920*/  FFMA R0, R0, R2, R11 ;  /* 0x0000000200007223 */ /* 0x000fe2000000000b */
[----:B----4-:R-:W-:Y:S06]  /*1930*/  @!P0 BRA `(.L_x_52) ;  /* 0x00000000000c8947 */ /* 0x010fec0003800000 */
[----:B------:R-:W-:Y:S01]  /*1940*/  IMAD.MOV.U32 R0, RZ, RZ, R14 ;  /* 0x000000ffff007224 */ /* 0x000fe200078e000e */
[----:B------:R-:W-:-:S07]  /*1950*/  MOV R2, 0x1970 ;  /* 0x0000197000027802 */ /* 0x000fce0000000f00 */
[----:B012---:R-:W-:Y:S05]  /*1960*/  CALL.REL.NOINC `($__internal_0_$__cuda_sm3x_div_rn_noftz_f32_slowpath) ;  /* 0x0000003400a07944 */ /* 0x007fea0003c00000 */
.L_x_52:
[C---:B------:R-:W-:Y:S02]  /*1970*/  IMAD R27, R12.reuse, R9, R9 ;  /* 0x000000090c1b7224 */ /* 0x040fe400078e0209 */
[----:B--2---:R-:W-:-:S03]  /*1980*/  IMAD.WIDE.U32 R16, R12, 0x4, R22 ;  /* 0x000000040c107825 */ /* 0x004fc600078e0016 */
[----:B------:R-:W-:Y:S01]  /*1990*/  IADD3 R2, P0, PT, R27, R12, RZ ;  /* 0x0000000c1b027210 */ /* 0x000fe20007f1e0ff */
[----:B0-----:R-:W-:Y:S01]  /*19a0*/  IMAD.WIDE.U32 R14, R12, 0x4, R24 ;  /* 0x000000040c0e7825 */ /* 0x001fe200078e0018 */
[----:B------:R0:W-:Y:S02]  /*19b0*/  STG.E desc[UR10][R16.64], R0 ;  /* 0x0000000010007986 */ /* 0x0001e4000c10190a */
[----:B------:R-:W-:Y:S02]  /*19c0*/  IADD3.X R3, PT, PT, RZ, RZ, RZ, P0, !PT ;  /* 0x000000ffff037210 */ /* 0x000fe400007fe4ff */
[C---:B-1----:R-:W-:Y:S01]  /*19d0*/  LEA R28, P0, R2.reuse, R20, 0x2 ;  /* 0x00000014021c7211 */ /* 0x042fe200078010ff */
[----:B------:R0:W-:Y:S03]  /*19e0*/  STG.E desc[UR10][R14.64], R0 ;  /* 0x000000000e007986 */ /* 0x0001e6000c10190a */
[----:B------:R-:W-:-:S02]  /*19f0*/  LEA.HI.X R29, R2, R21, R3, 0x2, P0 ;  /* 0x00000015021d7211 */ /* 0x000fc400000f1403 */
[----:B------:R-:W2:Y:S04]  /*1a00*/  LDG.E R3, desc[UR10][R18.64+0x4] ;  /* 0x0000040a12037981 */ /* 0x000ea8000c1e1900 */
[----:B------:R-:W3:Y:S02]  /*1a10*/  LDG.E R28, desc[UR10][R28.64+0x4] ;  /* 0x0000040a1c1c7981 */ /* 0x000ee4000c1e1900 */
[----:B---3--:R-:W1:Y:S08]  /*1a20*/  MUFU.RCP R2, R28 ;  /* 0x0000001c00027308 */ /* 0x008e700000001000 */
[----:B--2---:R-:W2:Y:S01]  /*1a30*/  FCHK P0, R3, R28 ;  /* 0x0000001c03007302 */ /* 0x004ea20000000000 */
[----:B-1----:R-:W-:-:S04]  /*1a40*/  FFMA R11, -R28, R2, 1 ;  /* 0x3f8000001c0b7423 */ /* 0x002fc80000000102 */
[----:B------:R-:W-:-:S04]  /*1a50*/  FFMA R2, R2, R11, R2 ;  /* 0x0000000b02027223 */ /* 0x000fc80000000002 */
[----:B------:R-:W-:-:S04]  /*1a60*/  FFMA R11, R3, R2, RZ ;  /* 0x00000002030b7223 */ /* 0x000fc800000000ff */
[----:B------:R-:W-:-:S04]  /*1a70*/  FFMA R13, -R28, R11, R3 ;  /* 0x0000000b1c0d7223 */ /* 0x000fc80000000103 */
[----:B------:R-:W-:Y:S01]  /*1a80*/  FFMA R11, R2, R13, R11 ;  /* 0x0000000d020b7223 */ /* 0x000fe2000000000b */
[----:B0-2---:R-:W-:Y:S06]  /*1a90*/  @!P0 BRA `(.L_x_53) ;  /* 0x0000000000108947 */ /* 0x005fec0003800000 */
[----:B------:R-:W-:Y:S01]  /*1aa0*/  IMAD.MOV.U32 R0, RZ, RZ, R28 ;  /* 0x000000ffff007224 */ /* 0x000fe200078e001c */
[----:B------:R-:W-:-:S07]  /*1ab0*/  MOV R2, 0x1ad0 ;  /* 0x00001ad000027802 */ /* 0x000fce0000000f00 */
[----:B------:R-:W-:Y:S05]  /*1ac0*/  CALL.REL.NOINC `($__internal_0_$__cuda_sm3x_div_rn_noftz_f32_slowpath) ;  /* 0x0000003400487944 */ /* 0x000fea0003c00000 */
[----:B------:R-:W-:-:S07]  /*1ad0*/  MOV R11, R0 ;  /* 0x00000000000b7202 */ /* 0x000fce0000000f00 */
.L_x_53:
[----:B------:R-:W0:Y:S01]  /*1ae0*/  LDCU UR8, c[0x0][0x3b0] ;  /* 0x00007600ff0877ac */ /* 0x000e220008000800 */
[----:B------:R1:W-:Y:S04]  /*1af0*/  STG.E desc[UR10][R16.64+0x4], R11 ;  /* 0x0000040b10007986 */ /* 0x0003e8000c10190a */
[----:B------:R1:W-:Y:S04]  /*1b00*/  STG.E desc[UR10][R14.64+0x4], R11 ;  /* 0x0000040b0e007986 */ /* 0x0003e8000c10190a */
[----:B------:R-:W2:Y:S01]  /*1b10*/  LDG.E R3, desc[UR10][R18.64+0x8] ;  /* 0x0000080a12037981 */ /* 0x000ea2000c1e1900 */
[----:B0-----:R-:W-:-:S05]  /*1b20*/  VIADD R27, R27, UR8 ;  /* 0x000000081b1b7c36 */ /* 0x001fca0008000000 */
[----:B------:R-:W-:-:S04]  /*1b30*/  IADD3 R0, P0, PT, R27, R12, RZ ;  /* 0x0000000c1b007210 */ /* 0x000fc80007f1e0ff */
[----:B------:R-:W-:Y:S02]  /*1b40*/  IADD3.X R2, PT, PT, RZ, RZ, RZ, P0, !PT ;  /* 0x000000ffff027210 */ /* 0x000fe400007fe4ff */
[----:B------:R-:W-:-:S04]  /*1b50*/  LEA R28, P0, R0, R20, 0x2 ;  /* 0x00000014001c7211 */ /* 0x000fc800078010ff */
[----:B------:R-:W-:-:S05]  /*1b60*/  LEA.HI.X R29, R0, R21, R2, 0x2, P0 ;  /* 0x00000015001d7211 */ /* 0x000fca00000f1402 */
[----:B------:R-:W3:Y:S02]  /*1b70*/  LDG.E R28, desc[UR10][R28.64+0x8] ;  /* 0x0000080a1c1c7981 */ /* 0x000ee4000c1e1900 */
[----:B---3--:R-:W0:Y:S08]  /*1b80*/  MUFU.RCP R0, R28 ;  /* 0x0000001c00007308 */ /* 0x008e300000001000 */
[----:B--2---:R-:W2:Y:S01]  /*1b90*/  FCHK P0, R3, R28 ;  /* 0x0000001c03007302 */ /* 0x004ea20000000000 */
[----:B0-----:R-:W-:-:S04]  /*1ba0*/  FFMA R13, -R28, R0, 1 ;  /* 0x3f8000001c0d7423 */ /* 0x001fc80000000100 */
[----:B------:R-:W-:-:S04]  /*1bb0*/  FFMA R0, R0, R13, R0 ;  /* 0x0000000d00007223 */ /* 0x000fc80000000000 */
[----:B------:R-:W-:-:S04]  /*1bc0*/  FFMA R13, R3, R0, RZ ;  /* 0x00000000030d7223 */ /* 0x000fc800000000ff */
[----:B------:R-:W-:-:S04]  /*1bd0*/  FFMA R2, -R28, R13, R3 ;  /* 0x0000000d1c027223 */ /* 0x000fc80000000103 */
[----:B------:R-:W-:Y:S01]  /*1be0*/  FFMA R0, R0, R2, R13 ;  /* 0x0000000200007223 */ /* 0x000fe2000000000d */
[----:B-12---:R-:W-:Y:S06]  /*1bf0*/  @!P0 BRA `(.L_x_54) ;  /* 0x00000000000c8947 */ /* 0x006fec0003800000 */
[----:B------:R-:W-:Y:S01]  /*1c00*/  IMAD.MOV.U32 R0, RZ, RZ, R28 ;  /* 0x000000ffff007224 */ /* 0x000fe200078e001c */
[----:B------:R-:W-:-:S07]  /*1c10*/  MOV R2, 0x1c30 ;  /* 0x00001c3000027802 */ /* 0x000fce0000000f00 */
[----:B------:R-:W-:Y:S05]  /*1c20*/  CALL.REL.NOINC `($__internal_0_$__cuda_sm3x_div_rn_noftz_f32_slowpath) ;  /* 0x0000003000f07944 */ /* 0x000fea0003c00000 */
.L_x_54:
[----:B------:R-:W0:Y:S01]  /*1c30*/  LDCU UR8, c[0x0][0x3b0] ;  /* 0x00007600ff0877ac */ /* 0x000e220008000800 */
[----:B------:R1:W-:Y:S04]  /*1c40*/  STG.E desc[UR10][R16.64+0x8], R0 ;  /* 0x0000080010007986 */ /* 0x0003e8000c10190a */
[----:B------:R1:W-:Y:S01]  /*1c50*/  STG.E desc[UR10][R14.64+0x8], R0 ;  /* 0x000008000e007986 */ /* 0x0003e2000c10190a */
[----:B0-----:R-:W-:-:S04]  /*1c60*/  IADD3 R27, PT, PT, R27, UR8, RZ ;  /* 0x000000081b1b7c10 */ /* 0x001fc8000fffe0ff */
[----:B------:R-:W-:-:S05]  /*1c70*/  IADD3 R2, P0, PT, R27, R12, RZ ;  /* 0x0000000c1b027210 */ /* 0x000fca0007f1e0ff */
[----:B------:R-:W-:Y:S01]  /*1c80*/  IMAD.X R3, RZ, RZ, RZ, P0 ;  /* 0x000000ffff037224 */ /* 0x000fe200000e06ff */
[----:B------:R-:W-:-:S04]  /*1c90*/  LEA R28, P0, R2, R20, 0x2 ;  /* 0x00000014021c7211 */ /* 0x000fc800078010ff */
[----:B------:R-:W-:Y:S02]  /*1ca0*/  LEA.HI.X R29, R2, R21, R3, 0x2, P0 ;  /* 0x00000015021d7211 */ /* 0x000fe400000f1403 */
[----:B------:R-:W2:Y:S04]  /*1cb0*/  LDG.E R3, desc[UR10][R18.64+0xc] ;  /* 0x00000c0a12037981 */ /* 0x000ea8000c1e1900 */
        /* <DEDUP_REMOVED lines=9> */
[----:B------:R-:W-:Y:S02]  /*1d50*/  MOV R0, R28 ;  /* 0x0000001c00007202 */ /* 0x000fe40000000f00 */
[----:B------:R-:W-:-:S07]  /*1d60*/  MOV R2, 0x1d80 ;  /* 0x00001d8000027802 */ /* 0x000fce0000000f00 */
[----:B------:R-:W-:Y:S05]  /*1d70*/  CALL.REL.NOINC `($__internal_0_$__cuda_sm3x_div_rn_noftz_f32_slowpath) ;  /* 0x00000030009c7944 */ /* 0x000fea0003c00000 */
[----:B------:R-:W-:-:S07]  /*1d80*/  IMAD.MOV.U32 R11, RZ, RZ, R0 ;  /* 0x000000ffff0b7224 */ /* 0x000fce00078e0000 */
.L_x_55:
[----:B------:R-:W0:Y:S01]  /*1d90*/  LDCU UR8, c[0x0][0x3b0] ;  /* 0x00007600ff0877ac */ /* 0x000e220008000800 */
[----:B------:R1:W-:Y:S04]  /*1da0*/  STG.E desc[UR10][R16.64+0xc], R11 ;  /* 0x00000c0b10007986 */ /* 0x0003e8000c10190a */
[----:B------:R1:W-:Y:S04]  /*1db0*/  STG.E desc[UR10][R14.64+0xc], R11 ;  /* 0x00000c0b0e007986 */ /* 0x0003e8000c10190a */
[----:B------:R-:W2:Y:S01]  /*1dc0*/  LDG.E R3, desc[UR10][R18.64+0x10] ;  /* 0x0000100a12037981 */ /* 0x000ea2000c1e1900 */
[----:B0-----:R-:W-:-:S04]  /*1dd0*/  IADD3 R27, PT, PT, R27, UR8, RZ ;  /* 0x000000081b1b7c10 */ /* 0x001fc8000fffe0ff */
[----:B------:R-:W-:-:S05]  /*1de0*/  IADD3 R0, P0, PT, R27, R12, RZ ;  /* 0x0000000c1b007210 */ /* 0x000fca0007f1e0ff */
[----:B------:R-:W-:Y:S01]  /*1df0*/  IMAD.X R2, RZ, RZ, RZ, P0 ;  /* 0x000000ffff027224 */ /* 0x000fe200000e06ff */
        /* <DEDUP_REMOVED lines=14> */
.L_x_56:
[----:B------:R-:W0:Y:S01]  /*1ee0*/  LDCU UR8, c[0x0][0x3b0] ;  /* 0x00007600ff0877ac */ /* 0x000e220008000800 */
[----:B------:R1:W-:Y:S04]  /*1ef0*/  STG.E desc[UR10][R16.64+0x10], R0 ;  /* 0x0000100010007986 */ /* 0x0003e8000c10190a */
[----:B------:R1:W-:Y:S01]  /*1f00*/  STG.E desc[UR10][R14.64+0x10], R0 ;  /* 0x000010000e007986 */ /* 0x0003e2000c10190a */
[----:B0-----:R-:W-:-:S05]  /*1f10*/  VIADD R27, R27, UR8 ;  /* 0x000000081b1b7c36 */ /* 0x001fca0008000000 */
[----:B------:R-:W-:-:S04]  /*1f20*/  IADD3 R2, P0, PT, R27, R12, RZ ;  /* 0x0000000c1b027210 */ /* 0x000fc80007f1e0ff */
[----:B------:R-:W-:Y:S02]  /*1f30*/  IADD3.X R3, PT, PT, RZ, RZ, RZ, P0, !PT ;  /* 0x000000ffff037210 */ /* 0x000fe400007fe4ff */
        /* <DEDUP_REMOVED lines=15> */
[----:B------:R-:W-:-:S07]  /*2030*/  MOV R11, R0 ;  /* 0x00000000000b7202 */ /* 0x000fce0000000f00 */
.L_x_57:
        /* <DEDUP_REMOVED lines=21> */
.L_x_58:
        /* <DEDUP_REMOVED lines=22> */
.L_x_59:
[----:B------:R3:W-:Y:S04]  /*22f0*/  STG.E desc[UR10][R16.64+0x1c], R11 ;  /* 0x00001c0b10007986 */ /* 0x0007e8000c10190a */
[----:B------:R3:W-:Y:S01]  /*2300*/  STG.E desc[UR10][R14.64+0x1c], R11 ;  /* 0x00001c0b0e007986 */ /* 0x0007e2000c10190a */
[----:B------:R-:W-:Y:S05]  /*2310*/  @P2 BRA `(.L_x_60) ;  /* 0xfffffff4003c2947 */ /* 0x000fea000383ffff */
[----:B------:R-:W-:-:S07]  /*2320*/  MOV R9, R7 ;  /* 0x0000000700097202 */ /* 0x000fce0000000f00 */
.L_x_51:
[----:B------:R-:W-:-:S13]  /*2330*/  ISETP.NE.AND P0, PT, R5, RZ, PT ;  /* 0x000000ff0500720c */ /* 0x000fda0003f05270 */
[----:B------:R-:W-:Y:S05]  /*2340*/  @!P0 BRA `(.L_x_1) ;  /* 0x0000000800c08947 */ /* 0x000fea0003800000 */
[----:B------:R-:W-:-:S13]  /*2350*/  ISETP.GE.U32.AND P0, PT, R5, 0x4, PT ;  /* 0x000000040500780c */ /* 0x000fda0003f06070 */
[----:B------:R-:W-:Y:S05]  /*2360*/  @!P0 BRA `(.L_x_61) ;  /* 0x0000000400788947 */ /* 0x000fea0003800000 */
[----:B0--3--:R-:W0:Y:S01]  /*2370*/  LDC.64 R10, c[0x0][0x380] ;  /* 0x0000e000ff0a7b82 */ /* 0x009e220000000a00 */
[----:B------:R-:W3:Y:S07]  /*2380*/  LDCU UR8, c[0x0][0x3b0] ;  /* 0x00007600ff0877ac */ /* 0x000eee0008000800 */
[----:B------:R-:W5:Y:S01]  /*2390*/  LDC.64 R18, c[0x0][0x388] ;  /* 0x0000e200ff127b82 */ /* 0x000f620000000a00 */
[----:B---3--:R-:W-:-:S04]  /*23a0*/  IMAD R3, R9, UR8, R9 ;  /* 0x0000000809037c24 */ /* 0x008fc8000f8e0209 */
[----:B0-----:R-:W-:-:S06]  /*23b0*/  IMAD.WIDE.U32 R10, R3, 0x4, R10 ;  /* 0x00000004030a7825 */ /* 0x001fcc00078e000a */
[----:B------:R-:W1:Y:S01]  /*23c0*/  LDG.E R10, desc[UR10][R10.64] ;  /* 0x0000000a0a0a7981 */ /* 0x000e62000c1e1900 */
[----:B-----5:R-:W-:-:S05]  /*23d0*/  IMAD.WIDE.U32 R18, R9, 0x4, R18 ;  /* 0x0000000409127825 */ /* 0x020fca00078e0012 */
[----:B------:R-:W3:Y:S01]  /*23e0*/  LDG.E R3, desc[UR10][R18.64] ;  /* 0x0000000a12037981 */ /* 0x000ee2000c1e1900 */
[----:B-1----:R-:W0:Y:S08]  /*23f0*/  MUFU.RCP R0, R10 ;  /* 0x0000000a00007308 */ /* 0x002e300000001000 */
[----:B---3--:R-:W1:Y:S01]  /*2400*/  FCHK P0, R3, R10 ;  /* 0x0000000a03007302 */ /* 0x008e620000000000 */
        /* <DEDUP_REMOVED lines=8> */
[----:B--2-4-:R-:W-:Y:S05]  /*2490*/  CALL.REL.NOINC `($__internal_0_$__cuda_sm3x_div_rn_noftz_f32_slowpath) ;  /* 0x0000002800d47944 */ /* 0x014fea0003c00000 */
.L_x_62:
[----:B------:R-:W0:Y:S08]  /*24a0*/  LDC R10, c[0x0][0x3b0] ;  /* 0x0000ec00ff0a7b82 */ /* 0x000e300000000800 */
[----:B------:R-:W1:Y:S08]  /*24b0*/  LDC.64 R12, c[0x0][0x380] ;  /* 0x0000e000ff0c7b82 */ /* 0x000e700000000a00 */
[----:B------:R-:W3:Y:S08]  /*24c0*/  LDC.64 R16, c[0x0][0x398] ;  /* 0x0000e600ff107b82 */ /* 0x000ef00000000a00 */
[----:B------:R-:W5:Y:S01]  /*24d0*/  LDC.64 R14, c[0x0][0x3a0] ;  /* 0x0000e800ff0e7b82 */ /* 0x000f620000000a00 */
[----:B0-----:R-:W-:-:S05]  /*24e0*/  IMAD R10, R9, R10, R10 ;  /* 0x0000000a090a7224 */ /* 0x001fca00078e020a */
[----:B------:R-:W-:-:S04]  /*24f0*/  IADD3 R2, P0, PT, R10, R9, RZ ;  /* 0x000000090a027210 */ /* 0x000fc80007f1e0ff */
[----:B------:R-:W-:Y:S02]  /*2500*/  IADD3.X R3, PT, PT, RZ, RZ, RZ, P0, !PT ;  /* 0x000000ffff037210 */ /* 0x000fe400007fe4ff */
[----:B-1----:R-:W-:Y:S01]  /*2510*/  LEA R12, P0, R2, R12, 0x2 ;  /* 0x0000000c020c7211 */ /* 0x002fe200078010ff */
[----:B---3--:R-:W-:-:S03]  /*2520*/  IMAD.WIDE.U32 R16, R9, 0x4, R16 ;  /* 0x0000000409107825 */ /* 0x008fc600078e0010 */
[----:B------:R-:W-:Y:S02]  /*2530*/  LEA.HI.X R13, R2, R13, R3, 0x2, P0 ;  /* 0x0000000d020d7211 */ /* 0x000fe400000f1403 */
[----:B------:R0:W-:Y:S01]  /*2540*/  STG.E desc[UR10][R16.64], R0 ;  /* 0x0000000010007986 */ /* 0x0001e2000c10190a */
[----:B-----5:R-:W-:-:S05]  /*2550*/  IMAD.WIDE.U32 R14, R9, 0x4, R14 ;  /* 0x00000004090e7825 */ /* 0x020fca00078e000e */
[----:B------:R0:W-:Y:S04]  /*2560*/  STG.E desc[UR10][R14.64], R0 ;  /* 0x000000000e007986 */ /* 0x0001e8000c10190a */
[----:B------:R-:W3:Y:S04]  /*2570*/  LDG.E R12, desc[UR10][R12.64+0x4] ;  /* 0x0000040a0c0c7981 */ /* 0x000ee8000c1e1900 */
[----:B------:R-:W5:Y:S01]  /*2580*/  LDG.E R3, desc[UR10][R18.64+0x4] ;  /* 0x0000040a12037981 */ /* 0x000f62000c1e1900 */
[----:B---3--:R-:W1:Y:S08]  /*2590*/  MUFU.RCP R2, R12 ;  /* 0x0000000c00027308 */ /* 0x008e700000001000 */
[----:B-----5:R-:W3:Y:S01]  /*25a0*/  FCHK P0, R3, R12 ;  /* 0x0000000c03007302 */ /* 0x020ee20000000000 */
[----:B-1----:R-:W-:-:S04]  /*25b0*/  FFMA R5, -R12, R2, 1 ;  /* 0x3f8000000c057423 */ /* 0x002fc80000000102 */
[----:B------:R-:W-:-:S04]  /*25c0*/  FFMA R2, R2, R5, R2 ;  /* 0x0000000502027223 */ /* 0x000fc80000000002 */
[----:B------:R-:W-:-:S04]  /*25d0*/  FFMA R5, R3, R2, RZ ;  /* 0x0000000203057223 */ /* 0x000fc800000000ff */
[----:B------:R-:W-:-:S04]  /*25e0*/  FFMA R7, -R12, R5, R3 ;  /* 0x000000050c077223 */ /* 0x000fc80000000103 */
[----:B------:R-:W-:Y:S01]  /*25f0*/  FFMA R5, R2, R7, R5 ;  /* 0x0000000702057223 */ /* 0x000fe20000000005 */
[----:B0--3--:R-:W-:Y:S06]  /*2600*/  @!P0 BRA `(.L_x_63) ;  /* 0x0000000000108947 */ /* 0x009fec0003800000 */
[----:B------:R-:W-:Y:S01]  /*2610*/  IMAD.MOV.U32 R0, RZ, RZ, R12 ;  /* 0x000000ffff007224 */ /* 0x000fe200078e000c */
[----:B------:R-:W-:-:S07]  /*2620*/  MOV R2, 0x2640 ;  /* 0x0000264000027802 */ /* 0x000fce0000000f00 */
[----:B--2-4-:R-:W-:Y:S05]  /*2630*/  CALL.REL.NOINC `($__internal_0_$__cuda_sm3x_div_rn_noftz_f32_slowpath) ;  /* 0x00000028006c7944 */ /* 0x014fea0003c00000 */
[----:B------:R-:W-:-:S07]  /*2640*/  MOV R5, R0 ;  /* 0x0000000000057202 */ /* 0x000fce0000000f00 */
.L_x_63:
[----:B------:R-:W0:Y:S01]  /*2650*/  LDCU UR8, c[0x0][0x3b0] ;  /* 0x00007600ff0877ac */ /* 0x000e220008000800 */
[----:B------:R-:W1:Y:S01]  /*2660*/  LDC.64 R12, c[0x0][0x380] ;  /* 0x0000e000ff0c7b82 */ /* 0x000e620000000a00 */
[----:B------:R3:W-:Y:S04]  /*2670*/  STG.E desc[UR10][R16.64+0x4], R5 ;  /* 0x0000040510007986 */ /* 0x0007e8000c10190a */
[----:B------:R3:W-:Y:S04]  /*2680*/  STG.E desc[UR10][R14.64+0x4], R5 ;  /* 0x000004050e007986 */ /* 0x0007e8000c10190a */
[----:B------:R-:W5:Y:S01]  /*2690*/  LDG.E R3, desc[UR10][R18.64+0x8] ;  /* 0x0000080a12037981 */ /* 0x000f62000c1e1900 */
[----:B0-----:R-:W-:-:S05]  /*26a0*/  VIADD R10, R10, UR8 ;  /* 0x000000080a0a7c36 */ /* 0x001fca0008000000 */
[----:B------:R-:W-:-:S04]  /*26b0*/  IADD3 R0, P0, PT, R10, R9, RZ ;  /* 0x000000090a007210 */ /* 0x000fc80007f1e0ff */
[----:B------:R-:W-:Y:S02]  /*26c0*/  IADD3.X R2, PT, PT, RZ, RZ, RZ, P0, !PT ;  /* 0x000000ffff027210 */ /* 0x000fe400007fe4ff */
[----:B-1----:R-:W-:-:S04]  /*26d0*/  LEA R12, P0, R0, R12, 0x2 ;  /* 0x0000000c000c7211 */ /* 0x002fc800078010ff */
[----:B------:R-:W-:-:S05]  /*26e0*/  LEA.HI.X R13, R0, R13, R2, 0x2, P0 ;  /* 0x0000000d000d7211 */ /* 0x000fca00000f1402 */
[----:B------:R-:W2:Y:S02]  /*26f0*/  LDG.E R12, desc[UR10][R12.64+0x8] ;  /* 0x0000080a0c0c7981 */ /* 0x000ea4000c1e1900 */
[----:B--2---:R-:W0:Y:S08]  /*2700*/  MUFU.RCP R0, R12 ;  /* 0x0000000c00007308 */ /* 0x004e300000001000 */
[----:B-----5:R-:W1:Y:S01]  /*2710*/  FCHK P0, R3, R12 ;  /* 0x0000000c03007302 */ /* 0x020e620000000000 */
[----:B0-----:R-:W-:-:S04]  /*2720*/  FFMA R7, -R12, R0, 1 ;  /* 0x3f8000000c077423 */ /* 0x001fc80000000100 */
[----:B------:R-:W-:-:S04]  /*2730*/  FFMA R0, R0, R7, R0 ;  /* 0x0000000700007223 */ /* 0x000fc80000000000 */
[----:B------:R-:W-:-:S04]  /*2740*/  FFMA R7, R3, R0, RZ ;  /* 0x0000000003077223 */ /* 0x000fc800000000ff */
[----:B------:R-:W-:-:S04]  /*2750*/  FFMA R2, -R12, R7, R3 ;  /* 0x000000070c027223 */ /* 0x000fc80000000103 */
[----:B------:R-:W-:Y:S01]  /*2760*/  FFMA R0, R0, R2, R7 ;  /* 0x0000000200007223 */ /* 0x000fe20000000007 */
[----:B-1-3--:R-:W-:Y:S06]  /*2770*/  @!P0 BRA `(.L_x_64) ;  /* 0x00000000000c8947 */ /* 0x00afec0003800000 */
[----:B------:R-:W-:Y:S01]  /*2780*/  IMAD.MOV.U32 R0, RZ, RZ, R12 ;  /* 0x000000ffff007224 */ /* 0x000fe200078e000c */
[----:B------:R-:W-:-:S07]  /*2790*/  MOV R2, 0x27b0 ;  /* 0x000027b000027802 */ /* 0x000fce0000000f00 */
[----:B----4-:R-:W-:Y:S05]  /*27a0*/  CALL.REL.NOINC `($__internal_0_$__cuda_sm3x_div_rn_noftz_f32_slowpath) ;  /* 0x0000002800107944 */ /* 0x010fea0003c00000 */
.L_x_64:
[----:B------:R-:W0:Y:S01]  /*27b0*/  LDCU UR8, c[0x0][0x3b0] ;  /* 0x00007600ff0877ac */ /* 0x000e220008000800 */
[----:B------:R-:W1:Y:S01]  /*27c0*/  LDC.64 R12, c[0x0][0x380] ;  /* 0x0000e000ff0c7b82 */ /* 0x000e620000000a00 */
[----:B------:R2:W-:Y:S04]  /*27d0*/  STG.E desc[UR10][R16.64+0x8], R0 ;  /* 0x0000080010007986 */ /* 0x0005e8000c10190a */
[----:B------:R2:W-:Y:S01]  /*27e0*/  STG.E desc[UR10][R14.64+0x8], R0 ;  /* 0x000008000e007986 */ /* 0x0005e2000c10190a */
[----:B0-----:R-:W-:-:S04]  /*27f0*/  IADD3 R10, PT, PT, R10, UR8, RZ ;  /* 0x000000080a0a7c10 */ /* 0x001fc8000fffe0ff */
[----:B------:R-:W-:-:S05]  /*2800*/  IADD3 R2, P0, PT, R10, R9, RZ ;  /* 0x000000090a027210 */ /* 0x000fca0007f1e0ff */
[----:B------:R-:W-:Y:S01]  /*2810*/  IMAD.X R3, RZ, RZ, RZ, P0 ;  /* 0x000000ffff037224 */ /* 0x000fe200000e06ff */
[----:B-1----:R-:W-:-:S04]  /*2820*/  LEA R10, P0, R2, R12, 0x2 ;  /* 0x0000000c020a7211 */ /* 0x002fc800078010ff */
[----:B------:R-:W-:Y:S02]  /*2830*/  LEA.HI.X R11, R2, R13, R3, 0x2, P0 ;  /* 0x0000000d020b7211 */ /* 0x000fe400000f1403 */
[----:B------:R-:W3:Y:S04]  /*2840*/  LDG.E R3, desc[UR10][R18.64+0xc] ;  /* 0x00000c0a12037981 */ /* 0x000ee8000c1e1900 */
[----:B------:R-:W5:Y:S02]  /*2850*/  LDG.E R10, desc[UR10][R10.64+0xc] ;  /* 0x00000c0a0a0a7981 */ /* 0x000f64000c1e1900 */
[----:B-----5:R-:W0:Y:S08]  /*2860*/  MUFU.RCP R2, R10 ;  /* 0x0000000a00027308 */ /* 0x020e300000001000 */
[----:B---3--:R-:W1:Y:S01]  /*2870*/  FCHK P0, R3, R10 ;  /* 0x0000000a03007302 */ /* 0x008e620000000000 */
        /* <DEDUP_REMOVED lines=8> */
[----:B----4-:R-:W-:Y:S05]  /*2900*/  CALL.REL.NOINC `($__internal_0_$__cuda_sm3x_div_rn_noftz_f32_slowpath) ;  /* 0x0000002400b87944 */ /* 0x010fea0003c00000 */
[----:B------:R-:W-:-:S07]  /*2910*/  MOV R5, R0 ;  /* 0x0000000000057202 */ /* 0x000fce0000000f00 */
.L_x_65:
[----:B------:R0:W-:Y:S01]  /*2920*/  STG.E desc[UR10][R16.64+0xc], R5 ;  /* 0x00000c0510007986 */ /* 0x0001e2000c10190a */
[----:B------:R-:W-:-:S03]  /*2930*/  VIADD R9, R9, 0x4 ;  /* 0x0000000409097836 */ /* 0x000fc60000000000 */
[----:B------:R0:W-:Y:S04]  /*2940*/  STG.E desc[UR10][R14.64+0xc], R5 ;  /* 0x00000c050e007986 */ /* 0x0001e8000c10190a */
.L_x_61:
[----:B------:R-:W-:-:S13]  /*2950*/  ISETP.NE.AND P0, PT, R6, RZ, PT ;  /* 0x000000ff0600720c */ /* 0x000fda0003f05270 */
[----:B------:R-:W-:Y:S05]  /*2960*/  @!P0 BRA `(.L_x_1) ;  /* 0x0000000400388947 */ /* 0x000fea0003800000 */
[----:B------:R-:W-:-:S13]  /*2970*/  ISETP.NE.AND P0, PT, R6, 0x1, PT ;  /* 0x000000010600780c */ /* 0x000fda0003f05270 */
[----:B------:R-:W-:Y:S05]  /*2980*/  @!P0 BRA `(.L_x_66) ;  /* 0x0000000000c48947 */ /* 0x000fea0003800000 */
[----:B0-----:R-:W0:Y:S01]  /*2990*/  LDC.64 R2, c[0x0][0x380] ;  /* 0x0000e000ff027b82 */ /* 0x001e220000000a00 */
        /* <DEDUP_REMOVED lines=15> */
[----:B------:R-:W-:Y:S02]  /*2a90*/  MOV R0, R10 ;  /* 0x0000000a00007202 */ /* 0x000fe40000000f00 */
[----:B------:R-:W-:-:S07]  /*2aa0*/  MOV R2, 0x2ac0 ;  /* 0x00002ac000027802 */ /* 0x000fce0000000f00 */
[----:B--2-4-:R-:W-:Y:S05]  /*2ab0*/  CALL.REL.NOINC `($__internal_0_$__cuda_sm3x_div_rn_noftz_f32_slowpath) ;  /* 0x00000024004c7944 */ /* 0x014fea0003c00000 */
.L_x_67:
        /* <DEDUP_REMOVED lines=27> */
.L_x_68:
[----:B------:R0:W-:Y:S01]  /*2c70*/  STG.E desc[UR10][R16.64+0x4], R5 ;  /* 0x0000040510007986 */ /* 0x0001e2000c10190a */
[----:B------:R-:W-:-:S03]  /*2c80*/  IADD3 R9, PT, PT, R9, 0x2, RZ ;  /* 0x0000000209097810 */ /* 0x000fc60007ffe0ff */
[----:B------:R0:W-:Y:S04]  /*2c90*/  STG.E desc[UR10][R14.64+0x4], R5 ;  /* 0x000004050e007986 */ /* 0x0001e8000c10190a */
.L_x_66:
[----:B------:R-:W-:-:S13]  /*2ca0*/  ISETP.NE.AND P0, PT, R8, RZ, PT ;  /* 0x000000ff0800720c */ /* 0x000fda0003f05270 */
[----:B------:R-:W-:Y:S05]  /*2cb0*/  @!P0 BRA `(.L_x_1) ;  /* 0x0000000000648947 */ /* 0x000fea0003800000 */
[----:B------:R-:W5:Y:S01]  /*2cc0*/  LDC.64 R6, c[0x0][0x380] ;  /* 0x0000e000ff067b82 */ /* 0x000f620000000a00 */
[----:B------:R-:W1:Y:S07]  /*2cd0*/  LDCU UR8, c[0x0][0x3b0] ;  /* 0x00007600ff0877ac */ /* 0x000e6e0008000800 */
[----:B0-----:R-:W0:Y:S01]  /*2ce0*/  LDC.64 R2, c[0x0][0x388] ;  /* 0x0000e200ff027b82 */ /* 0x001e220000000a00 */
[----:B-1----:R-:W-:-:S04]  /*2cf0*/  IMAD R5, R9, UR8, R9 ;  /* 0x0000000809057c24 */ /* 0x002fc8000f8e0209 */
[----:B-----5:R-:W-:-:S06]  /*2d00*/  IMAD.WIDE.U32 R6, R5, 0x4, R6 ;  /* 0x0000000405067825 */ /* 0x020fcc00078e0006 */
[----:B------:R-:W5:Y:S01]  /*2d10*/  LDG.E R6, desc[UR10][R6.64] ;  /* 0x0000000a06067981 */ /* 0x000f62000c1e1900 */
[----:B0-----:R-:W-:-:S06]  /*2d20*/  IMAD.WIDE.U32 R2, R9, 0x4, R2 ;  /* 0x0000000409027825 */ /* 0x001fcc00078e0002 */
[----:B------:R-:W2:Y:S01]  /*2d30*/  LDG.E R3, desc[UR10][R2.64] ;  /* 0x0000000a02037981 */ /* 0x000ea2000c1e1900 */
[----:B-----5:R-:W0:Y:S08]  /*2d40*/  MUFU.RCP R0, R6 ;  /* 0x0000000600007308 */ /* 0x020e300000001000 */
[----:B--2---:R-:W1:Y:S01]  /*2d50*/  FCHK P0, R3, R6 ;  /* 0x0000000603007302 */ /* 0x004e620000000000 */
        /* <DEDUP_REMOVED lines=8> */
[----:B---34-:R-:W-:Y:S05]  /*2de0*/  CALL.REL.NOINC `($__internal_0_$__cuda_sm3x_div_rn_noftz_f32_slowpath) ;  /* 0x0000002000807944 */ /* 0x018fea0003c00000 */
.L_x_69:
[----:B------:R-:W0:Y:S08]  /*2df0*/  LDC.64 R2, c[0x0][0x398] ;  /* 0x0000e600ff027b82 */ /* 0x000e300000000a00 */
[----:B------:R-:W1:Y:S01]  /*2e00*/  LDC.64 R6, c[0x0][0x3a0] ;  /* 0x0000e800ff067b82 */ /* 0x000e620000000a00 */
[----:B0-----:R-:W-:-:S05]  /*2e10*/  IMAD.WIDE.U32 R2, R9, 0x4, R2 ;  /* 0x0000000409027825 */ /* 0x001fca00078e0002 */
[----:B------:R0:W-:Y:S01]  /*2e20*/  STG.E desc[UR10][R2.64], R0 ;  /* 0x0000000002007986 */ /* 0x0001e2000c10190a */
[----:B-1----:R-:W-:-:S05]  /*2e30*/  IMAD.WIDE.U32 R6, R9, 0x4, R6 ;  /* 0x0000000409067825 */ /* 0x002fca00078e0006 */
[----:B------:R0:W-:Y:S02]  /*2e40*/  STG.E desc[UR10][R6.64], R0 ;  /* 0x0000000006007986 */ /* 0x0001e4000c10190a */
.L_x_1:
[----:B012---:R-:W-:Y:S05]  /*2e50*/  BSYNC.RECONVERGENT B0 ;  /* 0x0000000000007941 */ /* 0x007fea0003800200 */
.L_x_0:
[----:B------:R-:W0:Y:S01]  /*2e60*/  LDC.64 R6, c[0x0][0x390] ;  /* 0x0000e400ff067b82 */ /* 0x000e220000000a00 */
[----:B------:R-:W1:Y:S07]  /*2e70*/  LDCU UR4, c[0x0][0x3b0] ;  /* 0x00007600ff0477ac */ /* 0x000e6e0008000800 */
[----:B------:R-:W2:Y:S08]  /*2e80*/  LDC.64 R24, c[0x0][0x3a0] ;  /* 0x0000e800ff187b82 */ /* 0x000eb00000000a00 */
[----:B---34-:R-:W3:Y:S01]  /*2e90*/  LDC.64 R22, c[0x0][0x398] ;  /* 0x0000e600ff167b82 */ /* 0x018ee20000000a00 */
[----:B-1----:R-:W-:Y:S01]  /*2ea0*/  IMAD R9, R4, UR4, RZ ;  /* 0x0000000404097c24 */ /* 0x002fe2000f8e02ff */
[----:B------:R-:W-:-:S02]  /*2eb0*/  UIADD3 UR12, UPT, UPT, UR4, 0x7, URZ ;  /* 0x00000007040c7890 */ /* 0x000fc4000fffe0ff */
[----:B------:R-:W-:Y:S01]  /*2ec0*/  UIADD3 UR16, UPT, UPT, UR4, -0x1, URZ ;  /* 0xffffffff04107890 */ /* 0x000fe2000fffe0ff */
[----:B0-----:R-:W-:Y:S01]  /*2ed0*/  IMAD.WIDE.U32 R6, R9, 0x4, R6 ;  /* 0x0000000409067825 */ /* 0x001fe200078e0006 */
[----:B------:R-:W-:Y:S02]  /*2ee0*/  ULOP3.LUT UR17, UR4, 0x7, URZ, 0xc0, !UPT ;  /* 0x0000000704117892 */ /* 0x000fe4000f8ec0ff */
[----:B------:R-:W-:Y:S01]  /*2ef0*/  ULOP3.LUT UR18, UR4, 0x3, URZ, 0xc0, !UPT ;  /* 0x0000000304127892 */ /* 0x000fe2000f8ec0ff */
[----:B------:R-:W-:Y:S01]  /*2f00*/  IADD3 R5, P0, PT, R6, 0x10, RZ ;  /* 0x0000001006057810 */ /* 0x000fe20007f1e0ff */
[----:B------:R-:W-:Y:S02]  /*2f10*/  UIADD3 UR9, UPT, UPT, UR4, -0x2, URZ ;  /* 0xfffffffe04097890 */ /* 0x000fe4000fffe0ff */
[----:B------:R-:W-:Y:S01]  /*2f20*/  UIADD3 UR13, UPT, UPT, UR4, 0x3, URZ ;  /* 0x00000003040d7890 */ /* 0x000fe2000fffe0ff */
[----:B------:R-:W-:Y:S01]  /*2f30*/  IADD3.X R6, PT, PT, RZ, R7, RZ, P0, !PT ;  /* 0x00000007ff067210 */ /* 0x000fe200007fe4ff */
[----:B------:R-:W-:Y:S01]  /*2f40*/  ULOP3.LUT UR8, UR4, 0x7ffffff8, URZ, 0xc0, !UPT ;  /* 0x7ffffff804087892 */ /* 0x000fe2000f8ec0ff */
[----:B--2---:R-:W-:Y:S01]  /*2f50*/  IMAD.WIDE.U32 R24, R4, 0x4, R24 ;  /* 0x0000000404187825 */ /* 0x004fe200078e0018 */
[----:B------:R-:W-:-:S02]  /*2f60*/  ULOP3.LUT UR4, UR12, 0x7, URZ, 0xc0, !UPT ;  /* 0x000000070c047892 */ /* 0x000fc4000f8ec0ff */
[----:B------:R-:W-:Y:S01]  /*2f70*/  ULOP3.LUT UR14, UR13, 0x3, URZ, 0xc0, !UPT ;  /* 0x000000030d0e7892 */ /* 0x000fe2000f8ec0ff */
[----:B---3--:R-:W-:Y:S01]  /*2f80*/  IMAD.WIDE.U32 R22, R4, 0x4, R22 ;  /* 0x0000000404167825 */ /* 0x008fe200078e0016 */
[----:B------:R-:W-:-:S12]  /*2f90*/  UIADD3 UR5, UPT, UPT, UR4, -0x1, URZ ;  /* 0xffffffff04057890 */ /* 0x000fd8000fffe0ff */
.L_x_98:
[----:B------:R-:W2:Y:S01]  /*2fa0*/  LDG.E R7, desc[UR10][R24.64] ;  /* 0x0000000a18077981 */ /* 0x000ea2000c1e1900 */
[----:B------:R-:W0:Y:S01]  /*2fb0*/  LDC.64 R2, c[0x0][0x3a8] ;  /* 0x0000ea00ff027b82 */ /* 0x000e220000000a00 */
[----:B------:R-:W1:Y:S01]  /*2fc0*/  LDCU UR4, c[0x0][0x3b0] ;  /* 0x00007600ff0477ac */ /* 0x000e620008000800 */
[----:B------:R-:W-:Y:S01]  /*2fd0*/  HFMA2 R0, -RZ, RZ, 0, 0 ;  /* 0x00000000ff007431 */ /* 0x000fe200000001ff */
[----:B-1----:R-:W-:Y:S01]  /*2fe0*/  UISETP.GE.AND UP0, UPT, UR4, 0x1, UPT ;  /* 0x000000010400788c */ /* 0x002fe2000bf06270 */
[----:B0-----:R-:W-:-:S05]  /*2ff0*/  IMAD.WIDE.U32 R2, R4, 0x4, R2 ;  /* 0x0000000404027825 */ /* 0x001fca00078e0002 */
[----:B--2---:R0:W-:Y:S03]  /*3000*/  STG.E desc[UR10][R2.64], R7 ;  /* 0x0000000702007986 */ /* 0x0041e6000c10190a */
[----:B------:R-:W-:Y:S05]  /*3010*/  BRA.U !UP0, `(.L_x_70) ;  /* 0x0000000908387547 */ /* 0x000fea000b800000 */
[----:B------:R-:W-:Y:S01]  /*3020*/  UISETP.GE.U32.AND UP0, UPT, UR16, 0x7, UPT ;  /* 0x000000071000788c */ /* 0x000fe2000bf06070 */
[----:B0-----:R-:W-:Y:S01]  /*3030*/  IMAD.MOV.U32 R2, RZ, RZ, RZ ;  /* 0x000000ffff027224 */ /* 0x001fe200078e00ff */
[----:B------:R-:W-:-:S07]  /*3040*/  MOV R0, RZ ;  /* 0x000000ff00007202 */ /* 0x000fce0000000f00 */
[----:B------:R-:W-:Y:S05]  /*3050*/  BRA.U !UP0, `(.L_x_71) ;  /* 0x0000000508047547 */ /* 0x000fea000b800000 */
[----:B------:R-:W0:Y:S01]  /*3060*/  LDCU.64 UR6, c[0x0][0x3a8] ;  /* 0x00007500ff0677ac */ /* 0x000e220008000a00 */
[----:B------:R-:W-:Y:S01]  /*3070*/  IADD3 R28, PT, PT, -R4, RZ, RZ ;  /* 0x000000ff041c7210 */ /* 0x000fe20007ffe1ff */
[----:B------:R-:W-:Y:S01]  /*3080*/  IMAD.MOV.U32 R0, RZ, RZ, RZ ;  /* 0x000000ffff007224 */ /* 0x000fe200078e00ff */
[----:B------:R-:W-:Y:S01]  /*3090*/  MOV R12, R5 ;  /* 0x00000005000c7202 */ /* 0x000fe20000000f00 */
[----:B------:R-:W-:Y:S01]  /*30a0*/  IMAD.MOV.U32 R7, RZ, RZ, R9 ;  /* 0x000000ffff077224 */ /* 0x000fe200078e0009 */
[----:B------:R-:W-:Y:S01]  /*30b0*/  MOV R15, R6 ;  /* 0x00000006000f7202 */ /* 0x000fe20000000f00 */
[----:B0-----:R-:W-:-:S04]  /*30c0*/  UIADD3 UR4, UP0, UPT, UR6, 0x10, URZ ;  /* 0x0000001006047890 */ /* 0x001fc8000ff1e0ff */
[----:B------:R-:W-:Y:S02]  /*30d0*/  UIADD3.X UR6, UPT, UPT, URZ, UR7, URZ, UP0, !UPT ;  /* 0x00000007ff067290 */ /* 0x000fe400087fe4ff */
[----:B------:R-:W-:Y:S01]  /*30e0*/  MOV R8, UR4 ;  /* 0x0000000400087c02 */ /* 0x000fe20008000f00 */
[----:B------:R-:W-:-:S03]  /*30f0*/  UMOV UR4, URZ ;  /* 0x000000ff00047c82 */ /* 0x000fc60008000000 */
[----:B------:R-:W-:-:S07]  /*3100*/  MOV R3, UR6 ;  /* 0x0000000600037c02 */ /* 0x000fce0008000f00 */
.L_x_72:
[----:B------:R-:W-:Y:S01]  /*3110*/  ISETP.NE.AND P6, PT, R28, RZ, PT ;  /* 0x000000ff1c00720c */ /* 0x000fe20003fc5270 */
[----:B------:R-:W-:-:S12]  /*3120*/  IMAD.MOV.U32 R2, RZ, RZ, R8 ;  /* 0x000000ffff027224 */ /* 0x000fd800078e0008 */
[----:B------:R-:W0:Y:S01]  /*3130*/  @P6 LDC.64 R10, c[0x0][0x390] ;  /* 0x0000e400ff0a6b82 */ /* 0x000e220000000a00 */
[----:B------:R-:W2:Y:S01]  /*3140*/  @P6 LDG.E R8, desc[UR10][R2.64+-0x10] ;  /* 0xfffff00a02086981 */ /* 0x000ea2000c1e1900 */
[----:B0-----:R-:W-:-:S05]  /*3150*/  @P6 IMAD.WIDE.U32 R10, R7, 0x4, R10 ;  /* 0x00000004070a6825 */ /* 0x001fca00078e000a */
[----:B------:R0:W2:Y:S01]  /*3160*/  @P6 LDG.E R13, desc[UR10][R10.64] ;  /* 0x0000000a0a0d6981 */ /* 0x0000a2000c1e1900 */
[----:B------:R-:W-:Y:S02]  /*3170*/  UIADD3 UR6, UPT, UPT, UR4, 0x1, URZ ;  /* 0x0000000104067890 */ /* 0x000fe4000fffe0ff */
[----:B------:R-:W-:-:S04]  /*3180*/  UIADD3 UR7, UPT, UPT, UR4, 0x2, URZ ;  /* 0x0000000204077890 */ /* 0x000fc8000fffe0ff */
[C---:B------:R-:W-:Y:S01]  /*3190*/  ISETP.NE.AND P0, PT, R4.reuse, UR6, PT ;  /* 0x0000000604007c0c */ /* 0x040fe2000bf05270 */
[----:B------:R-:W-:Y:S01]  /*31a0*/  UIADD3 UR6, UPT, UPT, UR4, 0x3, URZ ;  /* 0x0000000304067890 */ /* 0x000fe2000fffe0ff */
[C---:B------:R-:W-:Y:S01]  /*31b0*/  ISETP.NE.AND P1, PT, R4.reuse, UR7, PT ;  /* 0x0000000704007c0c */ /* 0x040fe2000bf25270 */
[----:B------:R-:W-:Y:S01]  /*31c0*/  UIADD3 UR7, UPT, UPT, UR4, 0x4, URZ ;  /* 0x0000000404077890 */ /* 0x000fe2000fffe0ff */
[----:B0-----:R-:W-:Y:S02]  /*31d0*/  MOV R10, R12 ;  /* 0x0000000c000a7202 */ /* 0x001fe40000000f00 */
[----:B------:R-:W-:Y:S02]  /*31e0*/  MOV R11, R15 ;  /* 0x0000000f000b7202 */ /* 0x000fe40000000f00 */
[C---:B------:R-:W-:Y:S01]  /*31f0*/  ISETP.NE.AND P2, PT, R4.reuse, UR6, PT ;  /* 0x0000000604007c0c */ /* 0x040fe2000bf45270 */
[----:B------:R-:W-:Y:S01]  /*3200*/  UIADD3 UR6, UPT, UPT, UR4, 0x5, URZ ;  /* 0x0000000504067890 */ /* 0x000fe2000fffe0ff */
[----:B------:R-:W-:Y:S01]  /*3210*/  ISETP.NE.AND P3, PT, R4, UR7, PT ;  /* 0x0000000704007c0c */ /* 0x000fe2000bf65270 */
[----:B------:R-:W-:-:S02]  /*3220*/  UIADD3 UR15, UPT, UPT, UR4, 0x6, URZ ;  /* 0x00000006040f7890 */ /* 0x000fc4000fffe0ff */
[----:B------:R-:W3:Y:S04]  /*3230*/  @P0 LDG.E R15, desc[UR10][R10.64+-0xc] ;  /* 0xfffff40a0a0f0981 */ /* 0x000ee8000c1e1900 */
[----:B------:R-:W3:Y:S01]  /*3240*/  @P0 LDG.E R12, desc[UR10][R2.64+-0xc] ;  /* 0xfffff40a020c0981 */ /* 0x000ee2000c1e1900 */
[C---:B------:R-:W-:Y:S01]  /*3250*/  ISETP.NE.AND P4, PT, R4.reuse, UR6, PT ;  /* 0x0000000604007c0c */ /* 0x040fe2000bf85270 */
[----:B------:R-:W-:Y:S02]  /*3260*/  UIADD3 UR7, UPT, UPT, UR4, 0x7, URZ ;  /* 0x0000000704077890 */ /* 0x000fe4000fffe0ff */
[----:B------:R-:W4:Y:S01]  /*3270*/  @P1 LDG.E R17, desc[UR10][R10.64+-0x8] ;  /* 0xfffff80a0a111981 */ /* 0x000f22000c1e1900 */
[----:B------:R-:W-:-:S03]  /*3280*/  ISETP.NE.AND P5, PT, R4, UR15, PT ;  /* 0x0000000f04007c0c */ /* 0x000fc6000bfa5270 */
[----:B------:R-:W4:Y:S04]  /*3290*/  @P1 LDG.E R14, desc[UR10][R2.64+-0x8] ;  /* 0xfffff80a020e1981 */ /* 0x000f28000c1e1900 */
[----:B------:R-:W5:Y:S04]  /*32a0*/  @P2 LDG.E R19, desc[UR10][R10.64+-0x4] ;  /* 0xfffffc0a0a132981 */ /* 0x000f68000c1e1900 */
[----:B------:R-:W5:Y:S04]  /*32b0*/  @P2 LDG.E R16, desc[UR10][R2.64+-0x4] ;  /* 0xfffffc0a02102981 */ /* 0x000f68000c1e1900 */
[----:B------:R-:W5:Y:S04]  /*32c0*/  @P4 LDG.E R21, desc[UR10][R10.64+0x4] ;  /* 0x0000040a0a154981 */ /* 0x000f68000c1e1900 */
[----:B------:R-:W5:Y:S04]  /*32d0*/  @P4 LDG.E R18, desc[UR10][R2.64+0x4] ;  /* 0x0000040a02124981 */ /* 0x000f68000c1e1900 */
[----:B------:R-:W5:Y:S04]  /*32e0*/  @P5 LDG.E R27, desc[UR10][R10.64+0x8] ;  /* 0x0000080a0a1b5981 */ /* 0x000f68000c1e1900 */
[----:B------:R-:W5:Y:S01]  /*32f0*/  @P5 LDG.E R20, desc[UR10][R2.64+0x8] ;  /* 0x0000080a02145981 */ /* 0x000f62000c1e1900 */
[----:B--2---:R-:W-:Y:S01]  /*3300*/  @P6 FFMA R0, -R13, R8, R0 ;  /* 0x000000080d006223 */ /* 0x004fe20000000100 */
[----:B------:R-:W-:-:S02]  /*3310*/  ISETP.NE.AND P6, PT, R4, UR7, PT ;  /* 0x0000000704007c0c */ /* 0x000fc4000bfc5270 */
[----:B------:R-:W2:Y:S04]  /*3320*/  @P3 LDG.E R13, desc[UR10][R10.64] ;  /* 0x0000000a0a0d3981 */ /* 0x000ea8000c1e1900 */
[----:B------:R-:W2:Y:S07]  /*3330*/  @P3 LDG.E R8, desc[UR10][R2.64] ;  /* 0x0000000a02083981 */ /* 0x000eae000c1e1900 */
[----:B------:R-:W2:Y:S04]  /*3340*/  @P6 LDG.E R29, desc[UR10][R10.64+0xc] ;  /* 0x00000c0a0a1d6981 */ /* 0x000ea8000c1e1900 */
[----:B------:R0:W2:Y:S01]  /*3350*/  @P6 LDG.E R26, desc[UR10][R2.64+0xc] ;  /* 0x00000c0a021a6981 */ /* 0x0000a2000c1e1900 */
[----:B---3--:R-:W-:Y:S01]  /*3360*/  @P0 FFMA R0, -R15, R12, R0 ;  /* 0x0000000c0f000223 */ /* 0x008fe20000000100 */
[----:B------:R-:W-:-:S03]  /*3370*/  UIADD3 UR4, UPT, UPT, UR4, 0x8, URZ ;  /* 0x0000000804047890 */ /* 0x000fc6000fffe0ff */
[----:B----4-:R-:W-:Y:S01]  /*3380*/  @P1 FFMA R0, -R17, R14, R0 ;  /* 0x0000000e11001223 */ /* 0x010fe20000000100 */
[----:B------:R-:W-:-:S03]  /*3390*/  UISETP.NE.AND UP0, UPT, UR4, UR8, UPT ;  /* 0x000000080400728c */ /* 0x000fc6000bf05270 */
[----:B-----5:R-:W-:Y:S01]  /*33a0*/  @P2 FFMA R0, -R19, R16, R0 ;  /* 0x0000001013002223 */ /* 0x020fe20000000100 */
[----:B------:R-:W-:Y:S01]  /*33b0*/  IADD3 R12, P1, PT, R10, 0x20, RZ ;  /* 0x000000200a0c7810 */ /* 0x000fe20007f3e0ff */
[----:B------:R-:W-:Y:S01]  /*33c0*/  VIADD R7, R7, 0x8 ;  /* 0x0000000807077836 */ /* 0x000fe20000000000 */
[----:B------:R-:W-:Y:S02]  /*33d0*/  IADD3 R28, PT, PT, R28, 0x8, RZ ;  /* 0x000000081c1c7810 */ /* 0x000fe40007ffe0ff */
[----:B------:R-:W-:Y:S01]  /*33e0*/  IADD3.X R15, PT, PT, RZ, R11, RZ, P1, !PT ;  /* 0x0000000bff0f7210 */ /* 0x000fe20000ffe4ff */
[----:B--2---:R-:W-:Y:S01]  /*33f0*/  @P3 FFMA R0, -R13, R8, R0 ;  /* 0x000000080d003223 */ /* 0x004fe20000000100 */
[----:B------:R-:W-:-:S03]  /*3400*/  IADD3 R8, P0, PT, R2, 0x20, RZ ;  /* 0x0000002002087810 */ /* 0x000fc60007f1e0ff */
[----:B------:R-:W-:-:S04]  /*3410*/  @P4 FFMA R0, -R21, R18, R0 ;  /* 0x0000001215004223 */ /* 0x000fc80000000100 */
[----:B------:R-:W-:Y:S01]  /*3420*/  @P5 FFMA R0, -R27, R20, R0 ;  /* 0x000000141b005223 */ /* 0x000fe20000000100 */
[----:B0-----:R-:W-:-:S03]  /*3430*/  IMAD.X R3, RZ, RZ, R3, P0 ;  /* 0x000000ffff037224 */ /* 0x001fc600000e0603 */
[----:B------:R-:W-:Y:S01]  /*3440*/  @P6 FFMA R0, -R29, R26, R0 ;  /* 0x0000001a1d006223 */ /* 0x000fe20000000100 */
[----:B------:R-:W-:Y:S06]  /*3450*/  BRA.U UP0, `(.L_x_72) ;  /* 0xfffffffd002c7547 */ /* 0x000fec000b83ffff */
[----:B------:R-:W-:-:S07]  /*3460*/  MOV R2, UR8 ;  /* 0x0000000800027c02 */ /* 0x000fce0008000f00 */
.L_x_71:
[----:B------:R-:W-:-:S09]  /*3470*/  UISETP.NE.AND UP0, UPT, UR17, URZ, UPT ;  /* 0x000000ff1100728c */ /* 0x000fd2000bf05270 */
[----:B------:R-:W-:Y:S05]  /*3480*/  BRA.U !UP0, `(.L_x_70) ;  /* 0x00000005081c7547 */ /* 0x000fea000b800000 */
[----:B------:R-:W-:Y:S02]  /*3490*/  UIADD3 UR4, UPT, UPT, UR17, -0x1, URZ ;  /* 0xffffffff11047890 */ /* 0x000fe4000fffe0ff */
[----:B------:R-:W-:Y:S02]  /*34a0*/  UISETP.NE.AND UP1, UPT, UR18, URZ, UPT ;  /* 0x000000ff1200728c */ /* 0x000fe4000bf25270 */
[----:B------:R-:W-:-:S09]  /*34b0*/  UISETP.GE.U32.AND UP0, UPT, UR4, 0x3, UPT ;  /* 0x000000030400788c */ /* 0x000fd2000bf06070 */
[----:B------:R-:W-:Y:S05]  /*34c0*/  BRA.U !UP0, `(.L_x_73) ;  /* 0x0000000108787547 */ /* 0x000fea000b800000 */
[----:B------:R-:W-:Y:S01]  /*34d0*/  ISETP.NE.AND P0, PT, R4, R2, PT ;  /* 0x000000020400720c */ /* 0x000fe20003f05270 */
[----:B------:R-:W0:Y:S01]  /*34e0*/  LDC.64 R12, c[0x0][0x3a8] ;  /* 0x0000ea00ff0c7b82 */ /* 0x000e220000000a00 */
[----:B------:R-:W1:Y:S01]  /*34f0*/  LDCU.64 UR6, c[0x0][0x390] ;  /* 0x00007200ff0677ac */ /* 0x000e620008000a00 */
[C---:B------:R-:W-:Y:S01]  /*3500*/  IADD3 R7, PT, PT, R2.reuse, 0x1, RZ ;  /* 0x0000000102077810 */ /* 0x040fe20007ffe0ff */
[----:B------:R-:W-:-:S03]  /*3510*/  VIADD R11, R2, 0x2 ;  /* 0x00000002020b7836 */ /* 0x000fc60000000000 */
[C---:B------:R-:W-:Y:S02]  /*3520*/  ISETP.NE.AND P1, PT, R4.reuse, R7, PT ;  /* 0x000000070400720c */ /* 0x040fe40003f25270 */
[CC--:B------:R-:W-:Y:S02]  /*3530*/  IADD3 R7, P3, PT, R9.reuse, R2.reuse, RZ ;  /* 0x0000000209077210 */ /* 0x0c0fe40007f7e0ff */
[----:B------:R-:W-:Y:S02]  /*3540*/  ISETP.NE.AND P2, PT, R4, R11, PT ;  /* 0x0000000b0400720c */ /* 0x000fe40003f45270 */
[----:B------:R-:W2:Y:S01]  /*3550*/  @P0 LDC.64 R14, c[0x0][0x390] ;  /* 0x0000e400ff0e0b82 */ /* 0x000ea20000000a00 */
[----:B------:R-:W-:Y:S01]  /*3560*/  @P0 IADD3 R3, PT, PT, R9, R2, RZ ;  /* 0x0000000209030210 */ /* 0x000fe20007ffe0ff */
[----:B------:R-:W-:Y:S01]  /*3570*/  IMAD.X R8, RZ, RZ, RZ, P3 ;  /* 0x000000ffff087224 */ /* 0x000fe200018e06ff */
[----:B-1----:R-:W-:-:S04]  /*3580*/  LEA R10, P4, R7, UR6, 0x2 ;  /* 0x00000006070a7c11 */ /* 0x002fc8000f8810ff */
[----:B------:R-:W-:Y:S01]  /*3590*/  LEA.HI.X R11, R7, UR7, R8, 0x2, P4 ;  /* 0x00000007070b7c11 */ /* 0x000fe2000a0f1408 */
[----:B0-----:R-:W-:-:S04]  /*35a0*/  IMAD.WIDE.U32 R12, R2, 0x4, R12 ;  /* 0x00000004020c7825 */ /* 0x001fc800078e000c */
[----:B------:R-:W3:Y:S04]  /*35b0*/  @P1 LDG.E R7, desc[UR10][R10.64+0x4] ;  /* 0x0000040a0a071981 */ /* 0x000ee8000c1e1900 */
[----:B------:R-:W3:Y:S01]  /*35c0*/  @P1 LDG.E R8, desc[UR10][R12.64+0x4] ;  /* 0x0000040a0c081981 */ /* 0x000ee2000c1e1900 */
[----:B--2---:R-:W-:Y:S01]  /*35d0*/  @P0 IMAD.WIDE.U32 R14, R3, 0x4, R14 ;  /* 0x00000004030e0825 */ /* 0x004fe200078e000e */
[----:B------:R-:W-:Y:S02]  /*35e0*/  IADD3 R3, PT, PT, R2, 0x3, RZ ;  /* 0x0000000302037810 */ /* 0x000fe40007ffe0ff */
[----:B------:R-:W2:Y:S02]  /*35f0*/  @P2 LDG.E R16, desc[UR10][R12.64+0x8] ;  /* 0x0000080a0c102981 */ /* 0x000ea4000c1e1900 */
[----:B------:R-:W-:-:S02]  /*3600*/  ISETP.NE.AND P3, PT, R4, R3, PT ;  /* 0x000000030400720c */ /* 0x000fc40003f65270 */
[----:B------:R-:W4:Y:S04]  /*3610*/  @P0 LDG.E R15, desc[UR10][R14.64] ;  /* 0x0000000a0e0f0981 */ /* 0x000f28000c1e1900 */
[----:B------:R-:W4:Y:S04]  /*3620*/  @P0 LDG.E R3, desc[UR10][R12.64] ;  /* 0x0000000a0c030981 */ /* 0x000f28000c1e1900 */
[----:B------:R-:W2:Y:S04]  /*3630*/  @P2 LDG.E R17, desc[UR10][R10.64+0x8] ;  /* 0x0000080a0a112981 */ /* 0x000ea8000c1e1900 */
[----:B------:R-:W5:Y:S04]  /*3640*/  @P3 LDG.E R19, desc[UR10][R10.64+0xc] ;  /* 0x00000c0a0a133981 */ /* 0x000f68000c1e1900 */
[----:B------:R-:W5:Y:S01]  /*3650*/  @P3 LDG.E R18, desc[UR10][R12.64+0xc] ;  /* 0x00000c0a0c123981 */ /* 0x000f62000c1e1900 */
[----:B------:R-:W-:Y:S01]  /*3660*/  IADD3 R2, PT, PT, R2, 0x4, RZ ;  /* 0x0000000402027810 */ /* 0x000fe20007ffe0ff */
[----:B----4-:R-:W-:-:S04]  /*3670*/  @P0 FFMA R0, -R15, R3, R0 ;  /* 0x000000030f000223 */ /* 0x010fc80000000100 */
[----:B---3--:R-:W-:-:S04]  /*3680*/  @P1 FFMA R0, -R7, R8, R0 ;  /* 0x0000000807001223 */ /* 0x008fc80000000100 */
[----:B--2---:R-:W-:-:S04]  /*3690*/  @P2 FFMA R0, -R17, R16, R0 ;  /* 0x0000001011002223 */ /* 0x004fc80000000100 */
[----:B-----5:R-:W-:-:S07]  /*36a0*/  @P3 FFMA R0, -R19, R18, R0 ;  /* 0x0000001213003223 */ /* 0x020fce0000000100 */
.L_x_73:
[----:B------:R-:W-:Y:S05]  /*36b0*/  BRA.U !UP1, `(.L_x_70) ;  /* 0x0000000109907547 */ /* 0x000fea000b800000 */
[----:B------:R-:W0:Y:S01]  /*36c0*/  LDC R3, c[0x0][0x3b0] ;  /* 0x0000ec00ff037b82 */ /* 0x000e220000000800 */
[----:B------:R-:W-:Y:S01]  /*36d0*/  UISETP.NE.AND UP0, UPT, UR18, 0x1, UPT ;  /* 0x000000011200788c */ /* 0x000fe2000bf05270 */
[----:B0-----:R-:W-:-:S08]  /*36e0*/  LOP3.LUT P0, RZ, R3, 0x1, RZ, 0xc0, !PT ;  /* 0x0000000103ff7812 */ /* 0x001fd0000780c0ff */
[----:B------:R-:W-:Y:S05]  /*36f0*/  BRA.U !UP0, `(.L_x_74) ;  /* 0x0000000108507547 */ /* 0x000fea000b800000 */
[----:B------:R-:W-:Y:S01]  /*3700*/  IADD3 R3, PT, PT, R2, 0x1, RZ ;  /* 0x0000000102037810 */ /* 0x000fe20007ffe0ff */
[----:B------:R-:W0:Y:S01]  /*3710*/  LDC.64 R12, c[0x0][0x3a8] ;  /* 0x0000ea00ff0c7b82 */ /* 0x000e220000000a00 */
[C---:B------:R-:W-:Y:S02]  /*3720*/  ISETP.NE.AND P2, PT, R4.reuse, R2, PT ;  /* 0x000000020400720c */ /* 0x040fe40003f45270 */
[----:B------:R-:W-:-:S11]  /*3730*/  ISETP.NE.AND P3, PT, R4, R3, PT ;  /* 0x000000030400720c */ /* 0x000fd60003f65270 */
[----:B------:R-:W1:Y:S01]  /*3740*/  @P2 LDC.64 R14, c[0x0][0x390] ;  /* 0x0000e400ff0e2b82 */ /* 0x000e620000000a00 */
[C---:B------:R-:W-:Y:S01]  /*3750*/  @P2 IMAD.IADD R7, R9.reuse, 0x1, R2 ;  /* 0x0000000109072824 */ /* 0x040fe200078e0202 */
[----:B------:R-:W-:-:S04]  /*3760*/  @P3 IADD3 R3, P1, PT, R9, R2, RZ ;  /* 0x0000000209033210 */ /* 0x000fc80007f3e0ff */
[----:B------:R-:W-:Y:S02]  /*3770*/  @P3 IADD3.X R8, PT, PT, RZ, RZ, RZ, P1, !PT ;  /* 0x000000ffff083210 */ /* 0x000fe40000ffe4ff */
[----:B------:R-:W2:Y:S01]  /*3780*/  @P3 LDC.64 R10, c[0x0][0x390] ;  /* 0x0000e400ff0a3b82 */ /* 0x000ea20000000a00 */
[----:B0-----:R-:W-:-:S04]  /*3790*/  IMAD.WIDE.U32 R12, R2, 0x4, R12 ;  /* 0x00000004020c7825 */ /* 0x001fc800078e000c */
[----:B-1----:R-:W-:Y:S02]  /*37a0*/  @P2 IMAD.WIDE.U32 R14, R7, 0x4, R14 ;  /* 0x00000004070e2825 */ /* 0x002fe400078e000e */
[----:B------:R-:W3:Y:S04]  /*37b0*/  @P3 LDG.E R7, desc[UR10][R12.64+0x4] ;  /* 0x0000040a0c073981 */ /* 0x000ee8000c1e1900 */
[----:B------:R-:W4:Y:S01]  /*37c0*/  @P2 LDG.E R15, desc[UR10][R14.64] ;  /* 0x0000000a0e0f2981 */ /* 0x000f22000c1e1900 */
[----:B--2---:R-:W-:-:S04]  /*37d0*/  @P3 LEA R10, P1, R3, R10, 0x2 ;  /* 0x0000000a030a3211 */ /* 0x004fc800078210ff */
[----:B------:R-:W-:Y:S02]  /*37e0*/  @P3 LEA.HI.X R11, R3, R11, R8, 0x2, P1 ;  /* 0x0000000b030b3211 */ /* 0x000fe400008f1408 */
[----:B------:R-:W4:Y:S04]  /*37f0*/  @P2 LDG.E R3, desc[UR10][R12.64] ;  /* 0x0000000a0c032981 */ /* 0x000f28000c1e1900 */
[----:B------:R-:W3:Y:S01]  /*3800*/  @P3 LDG.E R11, desc[UR10][R10.64+0x4] ;  /* 0x0000040a0a0b3981 */ /* 0x000ee2000c1e1900 */
[----:B------:R-:W-:Y:S01]  /*3810*/  IADD3 R2, PT, PT, R2, 0x2, RZ ;  /* 0x0000000202027810 */ /* 0x000fe20007ffe0ff */
[----:B----4-:R-:W-:-:S04]  /*3820*/  @P2 FFMA R0, -R15, R3, R0 ;  /* 0x000000030f002223 */ /* 0x010fc80000000100 */
[----:B---3--:R-:W-:-:S07]  /*3830*/  @P3 FFMA R0, -R11, R7, R0 ;  /* 0x000000070b003223 */ /* 0x008fce0000000100 */
.L_x_74:
[----:B------:R-:W-:Y:S01]  /*3840*/  ISETP.EQ.OR P0, PT, R4, R2, !P0 ;  /* 0x000000020400720c */ /* 0x000fe20004702670 */
[----:B------:R-:W-:-:S12]  /*3850*/  BSSY.RECONVERGENT B0, `(.L_x_70) ;  /* 0x000000a000007945 */ /* 0x000fd80003800200 */
[----:B------:R-:W-:Y:S05]  /*3860*/  @P0 BRA `(.L_x_75) ;  /* 0x0000000000200947 */ /* 0x000fea0003800000 */
[----:B------:R-:W0:Y:S01]  /*3870*/  LDC.64 R10, c[0x0][0x390] ;  /* 0x0000e400ff0a7b82 */ /* 0x000e220000000a00 */
[----:B------:R-:W-:-:S07]  /*3880*/  IMAD.IADD R3, R9, 0x1, R2 ;  /* 0x0000000109037824 */ /* 0x000fce00078e0202 */
[----:B------:R-:W1:Y:S01]  /*3890*/  LDC.64 R12, c[0x0][0x3a8] ;  /* 0x0000ea00ff0c7b82 */ /* 0x000e620000000a00 */
[----:B0-----:R-:W-:-:S06]  /*38a0*/  IMAD.WIDE.U32 R10, R3, 0x4, R10 ;  /* 0x00000004030a7825 */ /* 0x001fcc00078e000a */
[----:B------:R-:W2:Y:S01]  /*38b0*/  LDG.E R11, desc[UR10][R10.64] ;  /* 0x0000000a0a0b7981 */ /* 0x000ea2000c1e1900 */
[----:B-1----:R-:W-:-:S06]  /*38c0*/  IMAD.WIDE.U32 R2, R2, 0x4, R12 ;  /* 0x0000000402027825 */ /* 0x002fcc00078e000c */
[----:B------:R-:W2:Y:S02]  /*38d0*/  LDG.E R2, desc[UR10][R2.64] ;  /* 0x0000000a02027981 */ /* 0x000ea4000c1e1900 */
[----:B--2---:R-:W-:-:S07]  /*38e0*/  FFMA R0, -R11, R2, R0 ;  /* 0x000000020b007223 */ /* 0x004fce0000000100 */
.L_x_75:
[----:B------:R-:W-:Y:S05]  /*38f0*/  BSYNC.RECONVERGENT B0 ;  /* 0x0000000000007941 */ /* 0x000fea0003800200 */
.L_x_70:
[----:B0-----:R-:W2:Y:S01]  /*3900*/  LDG.E R3, desc[UR10][R22.64] ;  /* 0x0000000a16037981 */ /* 0x001ea2000c1e1900 */
[----:B------:R-:W-:Y:S01]  /*3910*/  ISETP.NE.AND P0, PT, R4, RZ, PT ;  /* 0x000000ff0400720c */ /* 0x000fe20003f05270 */
[----:B------:R-:W-:Y:S01]  /*3920*/  BSSY.RECONVERGENT B0, `(.L_x_76) ;  /* 0x0000167000007945 */ /* 0x000fe20003800200 */
[----:B--2---:R-:W-:-:S05]  /*3930*/  FADD R3, R3, R0 ;  /* 0x0000000003037221 */ /* 0x004fca0000000000 */
[----:B------:R0:W-:Y:S01]  /*3940*/  STG.E desc[UR10][R24.64], R3 ;  /* 0x0000000318007986 */ /* 0x0001e2000c10190a */
[----:B------:R-:W-:Y:S06]  /*3950*/  BAR.SYNC.DEFER_BLOCKING 0x0 ;  /* 0x0000000000007b1d */ /* 0x000fec0000010000 */
[----:B------:R-:W-:Y:S05]  /*3960*/  @P0 BRA `(.L_x_77) ;  /* 0x0000001400880947 */ /* 0x000fea0003800000 */
[----:B0-----:R-:W0:Y:S01]  /*3970*/  LDC.64 R2, c[0x0][0x3a0] ;  /* 0x0000e800ff027b82 */ /* 0x001e220000000a00 */
[----:B------:R-:W1:Y:S07]  /*3980*/  LDCU UR4, c[0x0][0x3b0] ;  /* 0x00007600ff0477ac */ /* 0x000e6e0008000800 */
[----:B------:R-:W2:Y:S01]  /*3990*/  LDC.64 R10, c[0x0][0x3a8] ;  /* 0x0000ea00ff0a7b82 */ /* 0x000ea20000000a00 */
[----:B0-----:R-:W3:Y:S04]  /*39a0*/  LDG.E R2, desc[UR10][R2.64] ;  /* 0x0000000a02027981 */ /* 0x001ee8000c1e1900 */
[----:B--2---:R-:W3:Y:S01]  /*39b0*/  LDG.E R11, desc[UR10][R10.64] ;  /* 0x0000000a0a0b7981 */ /* 0x004ee2000c1e1900 */
[----:B-1----:R-:W-:Y:S01]  /*39c0*/  UISETP.GE.AND UP0, UPT, UR4, 0x2, UPT ;  /* 0x000000020400788c */ /* 0x002fe2000bf06270 */
[C---:B---3--:R-:W-:Y:S01]  /*39d0*/  FADD R8, R2.reuse, -R11 ;  /* 0x8000000b02087221 */ /* 0x048fe20000000000 */
[----:B------:R-:W-:-:S04]  /*39e0*/  FSETP.GEU.AND P0, PT, R2, R11, PT ;  /* 0x0000000b0200720b */ /* 0x000fc80003f0e000 */
[----:B------:R-:W-:-:S03]  /*39f0*/  FSEL R8, -R8, R8, !P0 ;  /* 0x0000000808087208 */ /* 0x000fc60004000100 */
[----:B------:R-:W-:Y:S06]  /*3a00*/  BRA.U !UP0, `(.L_x_78) ;  /* 0x0000001508447547 */ /* 0x000fec000b800000 */
[----:B------:R-:W-:Y:S01]  /*3a10*/  UISETP.GE.U32.AND UP0, UPT, UR9, 0x7, UPT ;  /* 0x000000070900788c */ /* 0x000fe2000bf06070 */
[----:B------:R-:W-:-:S08]  /*3a20*/  HFMA2 R7, -RZ, RZ, 0, 5.9604644775390625e-08 ;  /* 0x00000001ff077431 */ /* 0x000fd000000001ff */
[----:B------:R-:W-:Y:S05]  /*3a30*/  BRA.U !UP0, `(.L_x_79) ;  /* 0x0000000908a87547 */ /* 0x000fea000b800000 */
[----:B------:R-:W0:Y:S01]  /*3a40*/  LDC.64 R16, c[0x0][0x3a0] ;  /* 0x0000e800ff107b82 */ /* 0x000e220000000a00 */
[----:B------:R-:W-:-:S07]  /*3a50*/  MOV R7, 0x1 ;  /* 0x0000000100077802 */ /* 0x000fce0000000f00 */
[----:B------:R-:W1:Y:S02]  /*3a60*/  LDC.64 R14, c[0x0][0x3a8] ;  /* 0x0000ea00ff0e7b82 */ /* 0x000e640000000a00 */
.L_x_88:
[----:B0-----:R-:W-:-:S05]  /*3a70*/  IMAD.WIDE.U32 R20, R7, 0x4, R16 ;  /* 0x0000000407147825 */ /* 0x001fca00078e0010 */
[----:B------:R-:W2:Y:S01]  /*3a80*/  LDG.E R0, desc[UR10][R20.64] ;  /* 0x0000000a14007981 */ /* 0x000ea2000c1e1900 */
[----:B-1----:R-:W-:-:S05]  /*3a90*/  IMAD.WIDE.U32 R18, R7, 0x4, R14 ;  /* 0x0000000407127825 */ /* 0x002fca00078e000e */
[----:B------:R-:W3:Y:S01]  /*3aa0*/  LDG.E R3, desc[UR10][R18.64] ;  /* 0x0000000a12037981 */ /* 0x000ee2000c1e1900 */
[----:B--2---:R-:W-:-:S04]  /*3ab0*/  FSETP.GEU.AND P0, PT, R0, RZ, PT ;  /* 0x000000ff0000720b */ /* 0x004fc80003f0e000 */
[C---:B------:R-:W-:Y:S02]  /*3ac0*/  FSEL R12, -R0.reuse, R0, !P0 ;  /* 0x00000000000c7208 */ /* 0x040fe40004000100 */
[C---:B---3--:R-:W-:Y:S01]  /*3ad0*/  FSETP.GEU.AND P0, PT, R0.reuse, R3, PT ;  /* 0x000000030000720b */ /* 0x048fe20003f0e000 */
[----:B------:R-:W-:Y:S01]  /*3ae0*/  FADD R2, R0, -R3 ;  /* 0x8000000300027221 */ /* 0x000fe20000000000 */
[----:B------:R-:W0:Y:S04]  /*3af0*/  MUFU.RCP R10, R12 ;  /* 0x0000000c000a7308 */ /* 0x000e280000001000 */
[----:B------:R-:W-:-:S06]  /*3b00*/  FSEL R3, -R2, R2, !P0 ;  /* 0x0000000202037208 */ /* 0x000fcc0004000100 */
[----:B------:R-:W1:Y:S01]  /*3b10*/  FCHK P0, R3, R12 ;  /* 0x0000000c03007302 */ /* 0x000e620000000000 */
        /* <DEDUP_REMOVED lines=8> */
[----:B------:R-:W-:Y:S05]  /*3ba0*/  CALL.REL.NOINC `($__internal_0_$__cuda_sm3x_div_rn_noftz_f32_slowpath) ;  /* 0x0000001400107944 */ /* 0x000fea0003c00000 */
.L_x_80:
[----:B------:R-:W2:Y:S04]  /*3bb0*/  LDG.E R2, desc[UR10][R20.64+0x4] ;  /* 0x0000040a14027981 */ /* 0x000ea8000c1e1900 */
[----:B------:R-:W3:Y:S01]  /*3bc0*/  LDG.E R3, desc[UR10][R18.64+0x4] ;  /* 0x0000040a12037981 */ /* 0x000ee2000c1e1900 */
[----:B--2---:R-:W-:-:S04]  /*3bd0*/  FSETP.GEU.AND P0, PT, R2, RZ, PT ;  /* 0x000000ff0200720b */ /* 0x004fc80003f0e000 */
[C---:B------:R-:W-:Y:S01]  /*3be0*/  FSEL R12, -R2.reuse, R2, !P0 ;  /* 0x00000002020c7208 */ /* 0x040fe20004000100 */
[C---:B---3--:R-:W-:Y:S01]  /*3bf0*/  FADD R10, R2.reuse, -R3 ;  /* 0x80000003020a7221 */ /* 0x048fe20000000000 */
[----:B------:R-:W-:Y:S02]  /*3c00*/  FSETP.GEU.AND P0, PT, R2, R3, PT ;  /* 0x000000030200720b */ /* 0x000fe40003f0e000 */
[----:B------:R-:W0:Y:S02]  /*3c10*/  MUFU.RCP R11, R12 ;  /* 0x0000000c000b7308 */ /* 0x000e240000001000 */
[----:B------:R-:W-:Y:S02]  /*3c20*/  FSEL R3, -R10, R10, !P0 ;  /* 0x0000000a0a037208 */ /* 0x000fe40004000100 */
[----:B------:R-:W-:-:S04]  /*3c30*/  FSETP.GT.AND P0, PT, R0, R8, PT ;  /* 0x000000080000720b */ /* 0x000fc80003f04000 */
[----:B------:R-:W1:Y:S01]  /*3c40*/  FCHK P1, R3, R12 ;  /* 0x0000000c03007302 */ /* 0x000e620000020000 */
[----:B------:R-:W-:Y:S01]  /*3c50*/  FSEL R8, R0, R8, P0 ;  /* 0x0000000800087208 */ /* 0x000fe20000000000 */
        /* <DEDUP_REMOVED lines=8> */
[----:B------:R-:W-:Y:S05]  /*3ce0*/  CALL.REL.NOINC `($__internal_0_$__cuda_sm3x_div_rn_noftz_f32_slowpath) ;  /* 0x0000001000c07944 */ /* 0x000fea0003c00000 */
.L_x_81:
        /* <DEDUP_REMOVED lines=20> */
.L_x_82:
        /* <DEDUP_REMOVED lines=20> */
.L_x_83:
        /* <DEDUP_REMOVED lines=20> */
.L_x_84:
        /* <DEDUP_REMOVED lines=20> */
.L_x_85:
        /* <DEDUP_REMOVED lines=20> */
.L_x_86:
        /* <DEDUP_REMOVED lines=20> */
.L_x_87:
[----:B------:R-:W-:Y:S01]  /*4470*/  ULOP3.LUT UR4, UR16, 0xfffffff8, URZ, 0xc0, !UPT ;  /* 0xfffffff810047892 */ /* 0x000fe2000f8ec0ff */
[C---:B------:R-:W-:Y:S01]  /*4480*/  IADD3 R2, PT, PT, R7.reuse, 0x7, RZ ;  /* 0x0000000707027810 */ /* 0x040fe20007ffe0ff */
[----:B------:R-:W-:Y:S01]  /*4490*/  VIADD R7, R7, 0x8 ;  /* 0x0000000807077836 */ /* 0x000fe20000000000 */
[----:B------:R-:W-:-:S03]  /*44a0*/  FSETP.GT.AND P0, PT, R0, R8, PT ;  /* 0x000000080000720b */ /* 0x000fc60003f04000 */
[----:B------:R-:W-:Y:S02]  /*44b0*/  ISETP.NE.AND P1, PT, R2, UR4, PT ;  /* 0x0000000402007c0c */ /* 0x000fe4000bf25270 */
[----:B------:R-:W-:-:S11]  /*44c0*/  FSEL R8, R0, R8, P0 ;  /* 0x0000000800087208 */ /* 0x000fd60000000000 */
[----:B------:R-:W-:Y:S05]  /*44d0*/  @P1 BRA `(.L_x_88) ;  /* 0xfffffff400641947 */ /* 0x000fea000383ffff */
.L_x_79:
[----:B------:R-:W-:-:S09]  /*44e0*/  ULOP3.LUT UP0, URZ, UR16, 0x7, URZ, 0xc0, !UPT ;  /* 0x0000000710ff7892 */ /* 0x000fd2000f80c0ff */
[----:B------:R-:W-:Y:S05]  /*44f0*/  BRA.U !UP0, `(.L_x_78) ;  /* 0x0000000908887547 */ /* 0x000fea000b800000 */
[----:B------:R-:W-:-:S09]  /*4500*/  UISETP.GE.U32.AND UP0, UPT, UR5, 0x3, UPT ;  /* 0x000000030500788c */ /* 0x000fd2000bf06070 */
[----:B------:R-:W-:Y:S05]  /*4510*/  BRA.U !UP0, `(.L_x_89) ;  /* 0x0000000508547547 */ /* 0x000fea000b800000 */
[----:B------:R-:W0:Y:S08]  /*4520*/  LDC.64 R16, c[0x0][0x3a0] ;  /* 0x0000e800ff107b82 */ /* 0x000e300000000a00 */
[----:B------:R-:W1:Y:S01]  /*4530*/  LDC.64 R14, c[0x0][0x3a8] ;  /* 0x0000ea00ff0e7b82 */ /* 0x000e620000000a00 */
[----:B0-----:R-:W-:-:S05]  /*4540*/  IMAD.WIDE.U32 R16, R7, 0x4, R16 ;  /* 0x0000000407107825 */ /* 0x001fca00078e0010 */
[----:B------:R-:W2:Y:S01]  /*4550*/  LDG.E R0, desc[UR10][R16.64] ;  /* 0x0000000a10007981 */ /* 0x000ea2000c1e1900 */
[----:B-1----:R-:W-:-:S05]  /*4560*/  IMAD.WIDE.U32 R14, R7, 0x4, R14 ;  /* 0x00000004070e7825 */ /* 0x002fca00078e000e */
[----:B------:R-:W3:Y:S01]  /*4570*/  LDG.E R3, desc[UR10][R14.64] ;  /* 0x0000000a0e037981 */ /* 0x000ee2000c1e1900 */
[----:B--2---:R-:W-:-:S04]  /*4580*/  FSETP.GEU.AND P0, PT, R0, RZ, PT ;  /* 0x000000ff0000720b */ /* 0x004fc80003f0e000 */
[----:B------:R-:W-:-:S04]  /*4590*/  FSEL R12, -R0, R0, !P0 ;  /* 0x00000000000c7208 */ /* 0x000fc80004000100 */
[----:B------:R-:W0:Y:S01]  /*45a0*/  MUFU.RCP R10, R12 ;  /* 0x0000000c000a7308 */ /* 0x000e220000001000 */
[C---:B---3--:R-:W-:Y:S01]  /*45b0*/  FSETP.GEU.AND P0, PT, R0.reuse, R3, PT ;  /* 0x000000030000720b */ /* 0x048fe20003f0e000 */
[----:B------:R-:W-:-:S05]  /*45c0*/  FADD R2, R0, -R3 ;  /* 0x8000000300027221 */ /* 0x000fca0000000000 */
        /* <DEDUP_REMOVED lines=11> */
.L_x_90:
        /* <DEDUP_REMOVED lines=20> */
.L_x_91:
        /* <DEDUP_REMOVED lines=20> */
.L_x_92:
        /* <DEDUP_REMOVED lines=20> */
.L_x_93:
[CC--:B------:R-:W-:Y:S02]  /*4a40*/  FSETP.GT.AND P0, PT, R0.reuse, R8.reuse, PT ;  /* 0x000000080000720b */ /* 0x0c0fe40003f04000 */
[----:B------:R-:W-:Y:S02]  /*4a50*/  IADD3 R7, PT, PT, R7, 0x4, RZ ;  /* 0x0000000407077810 */ /* 0x000fe40007ffe0ff */
[----:B------:R-:W-:-:S09]  /*4a60*/  FSEL R8, R0, R8, P0 ;  /* 0x0000000800087208 */ /* 0x000fd20000000000 */
.L_x_89:
[----:B------:R-:W-:-:S09]  /*4a70*/  ULOP3.LUT UP0, URZ, UR12, 0x3, URZ, 0xc0, !UPT ;  /* 0x000000030cff7892 */ /* 0x000fd2000f80c0ff */
[----:B------:R-:W-:Y:S05]  /*4a80*/  BRA.U !UP0, `(.L_x_78) ;  /* 0x0000000508247547 */ /* 0x000fea000b800000 */
[----:B------:R-:W-:-:S09]  /*4a90*/  UISETP.NE.AND UP0, UPT, UR14, 0x1, UPT ;  /* 0x000000010e00788c */ /* 0x000fd2000bf05270 */
        /* <DEDUP_REMOVED lines=23> */
.L_x_95:
        /* <DEDUP_REMOVED lines=20> */
.L_x_96:
[CC--:B------:R-:W-:Y:S02]  /*4d50*/  FSETP.GT.AND P0, PT, R0.reuse, R8.reuse, PT ;  /* 0x000000080000720b */ /* 0x0c0fe40003f04000 */
[----:B------:R-:W-:Y:S02]  /*4d60*/  IADD3 R7, PT, PT, R7, 0x2, RZ ;  /* 0x0000000207077810 */ /* 0x000fe40007ffe0ff */
[----:B------:R-:W-:-:S09]  /*4d70*/  FSEL R8, R0, R8, P0 ;  /* 0x0000000800087208 */ /* 0x000fd20000000000 */
.L_x_94:
[----:B------:R-:W-:-:S09]  /*4d80*/  ULOP3.LUT UP0, URZ, UR13, 0x1, URZ, 0xc0, !UPT ;  /* 0x000000010dff7892 */ /* 0x000fd2000f80c0ff */
[----:B------:R-:W-:Y:S05]  /*4d90*/  BRA.U !UP0, `(.L_x_78) ;  /* 0x0000000108607547 */ /* 0x000fea000b800000 */
[----:B------:R-:W0:Y:S08]  /*4da0*/  LDC.64 R10, c[0x0][0x3a0] ;  /* 0x0000e800ff0a7b82 */ /* 0x000e300000000a00 */
[----:B------:R-:W1:Y:S01]  /*4db0*/  LDC.64 R12, c[0x0][0x3a8] ;  /* 0x0000ea00ff0c7b82 */ /* 0x000e620000000a00 */
[----:B0-----:R-:W-:-:S06]  /*4dc0*/  IMAD.WIDE.U32 R10, R7, 0x4, R10 ;  /* 0x00000004070a7825 */ /* 0x001fcc00078e000a */
[----:B------:R-:W2:Y:S01]  /*4dd0*/  LDG.E R10, desc[UR10][R10.64] ;  /* 0x0000000a0a0a7981 */ /* 0x000ea2000c1e1900 */
[----:B-1----:R-:W-:-:S06]  /*4de0*/  IMAD.WIDE.U32 R12, R7, 0x4, R12 ;  /* 0x00000004070c7825 */ /* 0x002fcc00078e000c */
        /* <DEDUP_REMOVED lines=17> */
.L_x_97:
[----:B------:R-:W-:-:S04]  /*4f00*/  FSETP.GT.AND P0, PT, R0, R8, PT ;  /* 0x000000080000720b */ /* 0x000fc80003f04000 */
[----:B------:R-:W-:-:S09]  /*4f10*/  FSEL R8, R0, R8, P0 ;  /* 0x0000000800087208 */ /* 0x000fd20000000000 */
.L_x_78:
[----:B------:R-:W0:Y:S01]  /*4f20*/  F2F.F64.F32 R2, R8 ;  /* 0x0000000800027310 */ /* 0x000e220000201800 */
[----:B------:R-:W-:Y:S01]  /*4f30*/  UMOV UR6, 0xeb1c432d ;  /* 0xeb1c432d00067882 */ /* 0x000fe20000000000 */
[----:B------:R-:W-:Y:S02]  /*4f40*/  UMOV UR7, 0x3f1a36e2 ;  /* 0x3f1a36e200077882 */ /* 0x000fe40000000000 */
[----:B0-----:R-:W-:-:S14]  /*4f50*/  DSETP.GEU.AND P0, PT, R2, UR6, PT ;  /* 0x0000000602007e2a */ /* 0x001fdc000bf0e000 */
[----:B------:R-:W0:Y:S01]  /*4f60*/  @!P0 LDC.64 R2, c[0x4][RZ] ;  /* 0x01000000ff028b82 */ /* 0x000e220000000a00 */
[----:B------:R-:W-:-:S05]  /*4f70*/  @!P0 MOV R7, 0x1 ;  /* 0x0000000100078802 */ /* 0x000fca0000000f00 */
[----:B0-----:R1:W-:Y:S02]  /*4f80*/  @!P0 STG.E desc[UR10][R2.64], R7 ;  /* 0x0000000702008986 */ /* 0x0013e4000c10190a */
.L_x_77:
[----:B------:R-:W-:Y:S05]  /*4f90*/  BSYNC.RECONVERGENT B0 ;  /* 0x0000000000007941 */ /* 0x000fea0003800200 */
.L_x_76:
[----:B01----:R-:W0:Y:S02]  /*4fa0*/  LDC.64 R2, c[0x4][RZ] ;  /* 0x01000000ff027b82 */ /* 0x003e240000000a00 */
[----:B0-----:R-:W2:Y:S02]  /*4fb0*/  LDG.E R2, desc[UR10][R2.64] ;  /* 0x0000000a02027981 */ /* 0x001ea4000c1e1900 */
[----:B--2---:R-:W-:-:S13]  /*4fc0*/  ISETP.NE.AND P0, PT, R2, RZ, PT ;  /* 0x000000ff0200720c */ /* 0x004fda0003f05270 */
[----:B------:R-:W-:Y:S05]  /*4fd0*/  @!P0 BRA `(.L_x_98) ;  /* 0xffffffdc00f08947 */ /* 0x000fea000383ffff */
[----:B------:R-:W-:Y:S05]  /*4fe0*/  EXIT ;  /* 0x000000000000794d */ /* 0x000fea0003800000 */
        .weak           $__internal_0_$__cuda_sm3x_div_rn_noftz_f32_slowpath
        .type           $__internal_0_$__cuda_sm3x_div_rn_noftz_f32_slowpath,@function
        .size           $__internal_0_$__cuda_sm3x_div_rn_noftz_f32_slowpath,(.L_x_111 - $__internal_0_$__cuda_sm3x_div_rn_noftz_f32_slowpath)
$__internal_0_$__cuda_sm3x_div_rn_noftz_f32_slowpath:
[----:B------:R-:W-:Y:S01]  /*4ff0*/  SHF.R.U32.HI R11, RZ, 0x17, R0 ;  /* 0x00000017ff0b7819 */ /* 0x000fe20000011600 */
[----:B------:R-:W-:Y:S01]  /*5000*/  BSSY.RECONVERGENT B1, `(.L_x_99) ;  /* 0x0000062000017945 */ /* 0x000fe20003800200 */
[----:B------:R-:W-:Y:S02]  /*5010*/  SHF.R.U32.HI R26, RZ, 0x17, R3 ;  /* 0x00000017ff1a7819 */ /* 0x000fe40000011603 */
[----:B------:R-:W-:Y:S02]  /*5020*/  LOP3.LUT R11, R11, 0xff, RZ, 0xc0, !PT ;  /* 0x000000ff0b0b7812 */ /* 0x000fe400078ec0ff */
[----:B------:R-:W-:Y:S02]  /*5030*/  LOP3.LUT R26, R26, 0xff, RZ, 0xc0, !PT ;  /* 0x000000ff1a1a7812 */ /* 0x000fe400078ec0ff */
[----:B------:R-:W-:-:S03]  /*5040*/  IADD3 R28, PT, PT, R11, -0x1, RZ ;  /* 0xffffffff0b1c7810 */ /* 0x000fc60007ffe0ff */
[----:B------:R-:W-:Y:S01]  /*5050*/  VIADD R29, R26, 0xffffffff ;  /* 0xffffffff1a1d7836 */ /* 0x000fe20000000000 */
[----:B------:R-:W-:-:S04]  /*5060*/  ISETP.GT.U32.AND P0, PT, R28, 0xfd, PT ;  /* 0x000000fd1c00780c */ /* 0x000fc80003f04070 */
[----:B------:R-:W-:-:S13]  /*5070*/  ISETP.GT.U32.OR P0, PT, R29, 0xfd, P0 ;  /* 0x000000fd1d00780c */ /* 0x000fda0000704470 */
[----:B------:R-:W-:Y:S01]  /*5080*/  @!P0 MOV R13, RZ ;  /* 0x000000ff000d8202 */ /* 0x000fe20000000f00 */
[----:B------:R-:W-:Y:S06]  /*5090*/  @!P0 BRA `(.L_x_100) ;  /* 0x00000000005c8947 */ /* 0x000fec0003800000 */
[----:B------:R-:W-:Y:S02]  /*50a0*/  FSETP.GTU.FTZ.AND P0, PT, |R3|, +INF , PT ;  /* 0x7f8000000300780b */ /* 0x000fe40003f1c200 */
[----:B------:R-:W-:-:S04]  /*50b0*/  FSETP.GTU.FTZ.AND P1, PT, |R0|, +INF , PT ;  /* 0x7f8000000000780b */ /* 0x000fc80003f3c200 */
[----:B------:R-:W-:-:S13]  /*50c0*/  PLOP3.LUT P0, PT, P0, P1, PT, 0xf8, 0x8f ;  /* 0x00000000008f781c */ /* 0x000fda0000703f70 */
[----:B------:R-:W-:Y:S05]  /*50d0*/  @P0 BRA `(.L_x_101) ;  /* 0x00000004004c0947 */ /* 0x000fea0003800000 */
[----:B------:R-:W-:-:S13]  /*50e0*/  LOP3.LUT P0, RZ, R0, 0x7fffffff, R3, 0xc8, !PT ;  /* 0x7fffffff00ff7812 */ /* 0x000fda000780c803 */
[----:B------:R-:W-:Y:S05]  /*50f0*/  @!P0 BRA `(.L_x_102) ;  /* 0x00000004003c8947 */ /* 0x000fea0003800000 */
[C---:B------:R-:W-:Y:S02]  /*5100*/  FSETP.NEU.FTZ.AND P0, PT, |R3|.reuse, +INF , PT ;  /* 0x7f8000000300780b */ /* 0x040fe40003f1d200 */
[----:B------:R-:W-:Y:S02]  /*5110*/  FSETP.NEU.FTZ.AND P3, PT, |R0|, +INF , PT ;  /* 0x7f8000000000780b */ /* 0x000fe40003f7d200 */
[----:B------:R-:W-:-:S11]  /*5120*/  FSETP.NEU.FTZ.AND P1, PT, |R3|, +INF , PT ;  /* 0x7f8000000300780b */ /* 0x000fd60003f3d200 */
[----:B------:R-:W-:Y:S05]  /*5130*/  @!P3 BRA !P0, `(.L_x_102) ;  /* 0x00000004002cb947 */ /* 0x000fea0004000000 */
[----:B------:R-:W-:-:S04]  /*5140*/  LOP3.LUT P0, RZ, R3, 0x7fffffff, RZ, 0xc0, !PT ;  /* 0x7fffffff03ff7812 */ /* 0x000fc8000780c0ff */
[----:B------:R-:W-:-:S13]  /*5150*/  PLOP3.LUT P0, PT, P3, P0, PT, 0x2f, 0xf2 ;  /* 0x0000000000f2781c */ /* 0x000fda0001f00577 */
[----:B------:R-:W-:Y:S05]  /*5160*/  @P0 BRA `(.L_x_103) ;  /* 0x0000000400180947 */ /* 0x000fea0003800000 */
[----:B------:R-:W-:-:S04]  /*5170*/  LOP3.LUT P0, RZ, R0, 0x7fffffff, RZ, 0xc0, !PT ;  /* 0x7fffffff00ff7812 */ /* 0x000fc8000780c0ff */
[----:B------:R-:W-:-:S13]  /*5180*/  PLOP3.LUT P0, PT, P1, P0, PT, 0x2f, 0xf2 ;  /* 0x0000000000f2781c */ /* 0x000fda0000f00577 */
[----:B------:R-:W-:Y:S05]  /*5190*/  @P0 BRA `(.L_x_104) ;  /* 0x0000000400000947 */ /* 0x000fea0003800000 */
[----:B------:R-:W-:Y:S02]  /*51a0*/  ISETP.GE.AND P0, PT, R29, RZ, PT ;  /* 0x000000ff1d00720c */ /* 0x000fe40003f06270 */
[----:B------:R-:W-:-:S11]  /*51b0*/  ISETP.GE.AND P1, PT, R28, RZ, PT ;  /* 0x000000ff1c00720c */ /* 0x000fd60003f26270 */
[----:B------:R-:W-:Y:S01]  /*51c0*/  @P0 MOV R13, RZ ;  /* 0x000000ff000d0202 */ /* 0x000fe20000000f00 */
[----:B------:R-:W-:Y:S02]  /*51d0*/  @!P0 IMAD.MOV.U32 R13, RZ, RZ, -0x40 ;  /* 0xffffffc0ff0d8424 */ /* 0x000fe400078e00ff */
[----:B------:R-:W-:Y:S01]  /*51e0*/  @!P0 FFMA R3, R3, 1.84467440737095516160e+19, RZ ;  /* 0x5f80000003038823 */ /* 0x000fe200000000ff */
[----:B------:R-:W-:Y:S02]  /*51f0*/  @!P1 FFMA R0, R0, 1.84467440737095516160e+19, RZ ;  /* 0x5f80000000009823 */ /* 0x000fe400000000ff */
[----:B------:R-:W-:-:S07]  /*5200*/  @!P1 IADD3 R13, PT, PT, R13, 0x40, RZ ;  /* 0x000000400d0d9810 */ /* 0x000fce0007ffe0ff */
.L_x_100:
[----:B------:R-:W-:Y:S01]  /*5210*/  LEA R29, R11, 0xc0800000, 0x17 ;  /* 0xc08000000b1d7811 */ /* 0x000fe200078eb8ff */
[----:B------:R-:W-:Y:S01]  /*5220*/  VIADD R26, R26, 0xffffff81 ;  /* 0xffffff811a1a7836 */ /* 0x000fe20000000000 */
[----:B------:R-:W-:Y:S02]  /*5230*/  BSSY.RECONVERGENT B2, `(.L_x_105) ;  /* 0x0000035000027945 */ /* 0x000fe40003800200 */
[----:B------:R-:W-:Y:S01]  /*5240*/  IADD3 R30, PT, PT, -R29, R0, RZ ;  /* 0x000000001d1e7210 */ /* 0x000fe20007ffe1ff */
[C---:B------:R-:W-:Y:S01]  /*5250*/  IMAD R0, R26.reuse, -0x800000, R3 ;  /* 0xff8000001a007824 */ /* 0x040fe200078e0203 */
[----:B------:R-:W-:Y:S02]  /*5260*/  IADD3 R26, PT, PT, R26, 0x7f, -R11 ;  /* 0x0000007f1a1a7810 */ /* 0x000fe40007ffe80b */
[----:B------:R-:W0:Y:S01]  /*5270*/  MUFU.RCP R28, R30 ;  /* 0x0000001e001c7308 */ /* 0x000e220000001000 */
[----:B------:R-:W-:Y:S01]  /*5280*/  FADD.FTZ R29, -R30, -RZ ;  /* 0x800000ff1e1d7221 */ /* 0x000fe20000010100 */
[----:B------:R-:W-:-:S03]  /*5290*/  IADD3 R13, PT, PT, R26, R13, RZ ;  /* 0x0000000d1a0d7210 */ /* 0x000fc60007ffe0ff */
[----:B0-----:R-:W-:-:S04]  /*52a0*/  FFMA R31, R28, R29, 1 ;  /* 0x3f8000001c1f7423 */ /* 0x001fc8000000001d */
[----:B------:R-:W-:-:S04]  /*52b0*/  FFMA R31, R28, R31, R28 ;  /* 0x0000001f1c1f7223 */ /* 0x000fc8000000001c */
[----:B------:R-:W-:-:S04]  /*52c0*/  FFMA R28, R0, R31, RZ ;  /* 0x0000001f001c7223 */ /* 0x000fc800000000ff */
[----:B------:R-:W-:-:S04]  /*52d0*/  FFMA R3, R29, R28, R0 ;  /* 0x0000001c1d037223 */ /* 0x000fc80000000000 */
[----:B------:R-:W-:-:S04]  /*52e0*/  FFMA R28, R31, R3, R28 ;  /* 0x000000031f1c7223 */ /* 0x000fc8000000001c */
[----:B------:R-:W-:-:S04]  /*52f0*/  FFMA R29, R29, R28, R0 ;  /* 0x0000001c1d1d7223 */ /* 0x000fc80000000000 */
[----:B------:R-:W-:-:S05]  /*5300*/  FFMA R0, R31, R29, R28 ;  /* 0x0000001d1f007223 */ /* 0x000fca000000001c */
[----:B------:R-:W-:-:S04]  /*5310*/  SHF.R.U32.HI R3, RZ, 0x17, R0 ;  /* 0x00000017ff037819 */ /* 0x000fc80000011600 */
[----:B------:R-:W-:-:S04]  /*5320*/  LOP3.LUT R26, R3, 0xff, RZ, 0xc0, !PT ;  /* 0x000000ff031a7812 */ /* 0x000fc800078ec0ff */
[----:B------:R-:W-:-:S05]  /*5330*/  IADD3 R3, PT, PT, R26, R13, RZ ;  /* 0x0000000d1a037210 */ /* 0x000fca0007ffe0ff */
[----:B------:R-:W-:-:S05]  /*5340*/  VIADD R11, R3, 0xffffffff ;  /* 0xffffffff030b7836 */ /* 0x000fca0000000000 */
[----:B------:R-:W-:-:S13]  /*5350*/  ISETP.GE.U32.AND P0, PT, R11, 0xfe, PT ;  /* 0x000000fe0b00780c */ /* 0x000fda0003f06070 */
[----:B------:R-:W-:Y:S05]  /*5360*/  @!P0 BRA `(.L_x_106) ;  /* 0x0000000000808947 */ /* 0x000fea0003800000 */
[----:B------:R-:W-:-:S13]  /*5370*/  ISETP.GT.AND P0, PT, R3, 0xfe, PT ;  /* 0x000000fe0300780c */ /* 0x000fda0003f04270 */
[----:B------:R-:W-:Y:S05]  /*5380*/  @P0 BRA `(.L_x_107) ;  /* 0x00000000006c0947 */ /* 0x000fea0003800000 */
[----:B------:R-:W-:-:S13]  /*5390*/  ISETP.GE.AND P0, PT, R3, 0x1, PT ;  /* 0x000000010300780c */ /* 0x000fda0003f06270 */
[----:B------:R-:W-:Y:S05]  /*53a0*/  @P0 BRA `(.L_x_108) ;  /* 0x0000000000740947 */ /* 0x000fea0003800000 */
[----:B------:R-:W-:Y:S02]  /*53b0*/  ISETP.GE.AND P0, PT, R3, -0x18, PT ;  /* 0xffffffe80300780c */ /* 0x000fe40003f06270 */
[----:B------:R-:W-:-:S11]  /*53c0*/  LOP3.LUT R0, R0, 0x80000000, RZ, 0xc0, !PT ;  /* 0x8000000000007812 */ /* 0x000fd600078ec0ff */
[----:B------:R-:W-:Y:S05]  /*53d0*/  @!P0 BRA `(.L_x_108) ;  /* 0x0000000000688947 */ /* 0x000fea0003800000 */
[-CC-:B------:R-:W-:Y:S01]  /*53e0*/  FFMA.RZ R13, R31, R29.reuse, R28.reuse ;  /* 0x0000001d1f0d7223 */ /* 0x180fe2000000c01c */
[----:B------:R-:W-:Y:S01]  /*53f0*/  IADD3 R26, PT, PT, R3, 0x20, RZ ;  /* 0x00000020031a7810 */ /* 0x000fe20007ffe0ff */
[CCC-:B------:R-:W-:Y:S01]  /*5400*/  FFMA.RP R11, R31.reuse, R29.reuse, R28.reuse ;  /* 0x0000001d1f0b7223 */ /* 0x1c0fe2000000801c */
[----:B------:R-:W-:Y:S01]  /*5410*/  FFMA.RM R28, R31, R29, R28 ;  /* 0x0000001d1f1c7223 */ /* 0x000fe2000000401c */
[----:B------:R-:W-:Y:S02]  /*5420*/  ISETP.NE.AND P3, PT, R3, RZ, PT ;  /* 0x000000ff0300720c */ /* 0x000fe40003f65270 */
[----:B------:R-:W-:Y:S02]  /*5430*/  LOP3.LUT R13, R13, 0x7fffff, RZ, 0xc0, !PT ;  /* 0x007fffff0d0d7812 */ /* 0x000fe400078ec0ff */
[----:B------:R-:W-:Y:S02]  /*5440*/  ISETP.NE.AND P1, PT, R3, RZ, PT ;  /* 0x000000ff0300720c */ /* 0x000fe40003f25270 */
[----:B------:R-:W-:-:S02]  /*5450*/  LOP3.LUT R13, R13, 0x800000, RZ, 0xfc, !PT ;  /* 0x008000000d0d7812 */ /* 0x000fc400078efcff */
[----:B------:R-:W-:Y:S02]  /*5460*/  IADD3 R3, PT, PT, -R3, RZ, RZ ;  /* 0x000000ff03037210 */ /* 0x000fe40007ffe1ff */
[----:B------:R-:W-:Y:S02]  /*5470*/  SHF.L.U32 R26, R13, R26, RZ ;  /* 0x0000001a0d1a7219 */ /* 0x000fe400000006ff */
[----:B------:R-:W-:Y:S02]  /*5480*/  FSETP.NEU.FTZ.AND P0, PT, R11, R28, PT ;  /* 0x0000001c0b00720b */ /* 0x000fe40003f1d000 */
[----:B------:R-:W-:Y:S02]  /*5490*/  SEL R28, R3, RZ, P3 ;  /* 0x000000ff031c7207 */ /* 0x000fe40001800000 */
[----:B------:R-:W-:Y:S02]  /*54a0*/  ISETP.NE.AND P1, PT, R26, RZ, P1 ;  /* 0x000000ff1a00720c */ /* 0x000fe40000f25270 */
[----:B------:R-:W-:-:S02]  /*54b0*/  SHF.R.U32.HI R26, RZ, R28, R13 ;  /* 0x0000001cff1a7219 */ /* 0x000fc4000001160d */
[----:B------:R-:W-:Y:S02]  /*54c0*/  PLOP3.LUT P0, PT, P0, P1, PT, 0xf8, 0x8f ;  /* 0x00000000008f781c */ /* 0x000fe40000703f70 */
[----:B------:R-:W-:Y:S02]  /*54d0*/  SHF.R.U32.HI R11, RZ, 0x1, R26 ;  /* 0x00000001ff0b7819 */ /* 0x000fe4000001161a */
[----:B------:R-:W-:-:S04]  /*54e0*/  SEL R28, RZ, 0x1, !P0 ;  /* 0x00000001ff1c7807 */ /* 0x000fc80004000000 */
[----:B------:R-:W-:-:S04]  /*54f0*/  LOP3.LUT R3, R28, 0x1, R11, 0xf8, !PT ;  /* 0x000000011c037812 */ /* 0x000fc800078ef80b */
[----:B------:R-:W-:-:S05]  /*5500*/  LOP3.LUT R26, R3, R26, RZ, 0xc0, !PT ;  /* 0x0000001a031a7212 */ /* 0x000fca00078ec0ff */
[----:B------:R-:W-:-:S05]  /*5510*/  IMAD.IADD R11, R11, 0x1, R26 ;  /* 0x000000010b0b7824 */ /* 0x000fca00078e021a */
[----:B------:R-:W-:Y:S01]  /*5520*/  LOP3.LUT R0, R11, R0, RZ, 0xfc, !PT ;  /* 0x000000000b007212 */ /* 0x000fe200078efcff */
[----:B------:R-:W-:Y:S06]  /*5530*/  BRA `(.L_x_108) ;  /* 0x0000000000107947 */ /* 0x000fec0003800000 */
.L_x_107:
[----:B------:R-:W-:-:S04]  /*5540*/  LOP3.LUT R0, R0, 0x80000000, RZ, 0xc0, !PT ;  /* 0x8000000000007812 */ /* 0x000fc800078ec0ff */
[----:B------:R-:W-:Y:S01]  /*5550*/  LOP3.LUT R0, R0, 0x7f800000, RZ, 0xfc, !PT ;  /* 0x7f80000000007812 */ /* 0x000fe200078efcff */
[----:B------:R-:W-:Y:S06]  /*5560*/  BRA `(.L_x_108) ;  /* 0x0000000000047947 */ /* 0x000fec0003800000 */
.L_x_106:
[----:B------:R-:W-:-:S07]  /*5570*/  LEA R0, R13, R0, 0x17 ;  /* 0x000000000d007211 */ /* 0x000fce00078eb8ff */
.L_x_108:
[----:B------:R-:W-:Y:S05]  /*5580*/  BSYNC.RECONVERGENT B2 ;  /* 0x0000000000027941 */ /* 0x000fea0003800200 */
.L_x_105:
[----:B------:R-:W-:Y:S05]  /*5590*/  BRA `(.L_x_109) ;  /* 0x0000000000207947 */ /* 0x000fea0003800000 */
.L_x_104:
[----:B------:R-:W-:-:S04]  /*55a0*/  LOP3.LUT R0, R0, 0x80000000, R3, 0x48, !PT ;  /* 0x8000000000007812 */ /* 0x000fc800078e4803 */
[----:B------:R-:W-:Y:S01]  /*55b0*/  LOP3.LUT R0, R0, 0x7f800000, RZ, 0xfc, !PT ;  /* 0x7f80000000007812 */ /* 0x000fe200078efcff */
[----:B------:R-:W-:Y:S06]  /*55c0*/  BRA `(.L_x_109) ;  /* 0x0000000000147947 */ /* 0x000fec0003800000 */
.L_x_103:
[----:B------:R-:W-:Y:S01]  /*55d0*/  LOP3.LUT R0, R0, 0x80000000, R3, 0x48, !PT ;  /* 0x8000000000007812 */ /* 0x000fe200078e4803 */
[----:B------:R-:W-:Y:S06]  /*55e0*/  BRA `(.L_x_109) ;  /* 0x00000000000c7947 */ /* 0x000fec0003800000 */
.L_x_102:
[----:B------:R-:W0:Y:S01]  /*55f0*/  MUFU.RSQ R0, -QNAN ;  /* 0xffc0000000007908 */ /* 0x000e220000001400 */
[----:B------:R-:W-:Y:S05]  /*5600*/  BRA `(.L_x_109) ;  /* 0x0000000000047947 */ /* 0x000fea0003800000 */
.L_x_101:
[----:B------:R-:W-:-:S07]  /*5610*/  FADD.FTZ R0, R3, R0 ;  /* 0x0000000003007221 */ /* 0x000fce0000010000 */
.L_x_109:
[----:B------:R-:W-:Y:S05]  /*5620*/  BSYNC.RECONVERGENT B1 ;  /* 0x0000000000017941 */ /* 0x000fea0003800200 */
.L_x_99:
[----:B------:R-:W-:-:S04]  /*5630*/  HFMA2 R3, -RZ, RZ, 0, 0 ;  /* 0x00000000ff037431 */ /* 0x000fc800000001ff */
[----:B0-----:R-:W-:Y:S05]  /*5640*/  RET.REL.NODEC R2 `(_Z21solveJacobiRichardsonPfS_S_S_S_S_i) ;  /* 0xffffffa8026c7950 */ /* 0x001fea0003c3ffff */
.L_x_110:
[----:B------:R-:W-:-:S00]  /*5650*/  BRA `(.L_x_110) ;  /* 0xfffffffc00fc7947 */ /* 0x000fc0000383ffff */
[----:B------:R-:W-:-:S00]  /*5660*/  NOP ;  /* 0x0000000000007918 */ /* 0x000fc00000000000 */
        /* <DEDUP_REMOVED lines=9> */
.L_x_111:


//--------------------- .nv.shared.reserved.0     --------------------------
	.section	.nv.shared.reserved.0,"aw",@nobits
	.weak		__nv_reservedSMEM_offset_0_alias
	.size		__nv_reservedSMEM_offset_0_alias, 0, 64
	.other		__nv_reservedSMEM_offset_0_alias,@"STO_CUDA_RESERVED_SHARED STV_DEFAULT"
__nv_reservedSMEM_offset_0_alias:
	.zero		0
	.zero		64


//--------------------- .nv.global                --------------------------
	.section	.nv.global,"aw",@nobits
	.align	4
.nv.global:
	.type		reachedErrorTolerance,@object
	.size		reachedErrorTolerance,(.L_0 - reachedErrorTolerance)
reachedErrorTolerance:
	.zero		4
.L_0:


//--------------------- .nv.constant0._Z21solveJacobiRichardsonPfS_S_S_S_S_i --------------------------
	.section	.nv.constant0._Z21solveJacobiRichardsonPfS_S_S_S_S_i,"a",@progbits
	.sectionflags	@""
	.align	4
.nv.constant0._Z21solveJacobiRichardsonPfS_S_S_S_S_i:
	.zero		948


//--------------------- SYMBOLS --------------------------

	.type		.nv.reservedSmem.offset0,@object
	.size		.nv.reservedSmem.offset0,0x4
